	.target	sm_90a

	.elftype	@"ET_EXEC"


//--------------------- .note.nv.tkinfo           --------------------------
	.section	.note.nv.tkinfo,"",@"SHT_NOTE"
	.sectionflags	@"SHF_NOTE_NV_TKINFO"
	.tkinfo
        /*0018*/ 	.word	0x00000002
        /*0030*/ 	.string	""
        /*0030*/ 	.string	"ptxas"
        /*0030*/ 	.string	"Cuda compilation tools, release 13.0, V13.0.88"
        /*0030*/ 	.string	"Build cuda_13.0.r13.0/compiler.36424714_0"
        /*0030*/ 	.string	"-arch sm_90a -m 64 "



//--------------------- .note.nv.cuinfo           --------------------------
	.section	.note.nv.cuinfo,"",@"SHT_NOTE"
	.sectionflags	@"SHF_NOTE_NV_CUINFO"
        /*0018*/ 	.short	0x0002
        /*001a*/ 	.short	0x005a
        /*001c*/ 	.short	0x0082
	.zero		2


//--------------------- .nv.info                  --------------------------
	.section	.nv.info,"",@"SHT_CUDA_INFO"
	.align	4


	//----- nvinfo : EIATTR_REGCOUNT
	.align		4
        /*0000*/ 	.byte	0x04, 0x2f
        /*0002*/ 	.short	(.L_15 - .L_14)
	.align		4
.L_14:
        /*0004*/ 	.word	index@(_ZN7cutlass13device_kernelINS_4gemm6kernel13GemmUniversalIN4cute5tupleIJiiiiEEENS1_10collective13CollectiveMmaINS1_34MainloopSm90TmaGmmaWarpSpecializedILi4ENS5_IJNS4_1CILi2EEESB_NSA_ILi1EEEEEENS1_32KernelTmaWarpSpecializedPingpongEEENS5_IJNSA_ILi64EEENSA_ILi256EEENSA_ILi32EEEEEENS_10bfloat16_tENS5_IJlSC_lEEESK_SL_NS4_8TiledMMAINS4_8MMA_AtomIJNS4_4SM904GMMA28MMA_64x256x16_F32BF16BF16_SSILNSP_5MajorE0ELSR_0ELNSP_7ScaleInE1ELSS_1EEEEEENS4_6LayoutINS5_IJSC_SC_SC_EEENS5_IJNSA_ILi0EEESX_SX_EEEEENS5_IJNS4_10UnderscoreES10_S10_EEEEENS4_23SM90_TMA_LOAD_MULTICASTENS4_14ComposedLayoutINS4_7SwizzleILi2ELi4ELi3EEENS4_18smem_ptr_flag_bitsILi16EEENSV_INS5_IJNSA_ILi8EEESI_EEENS5_IJSI_SC_EEEEEEEvNS4_8identityES13_S1D_vS1E_EENS_8epilogue10collective6detail29Sm90TmaWarpSpecializedAdapterINS1H_15DefaultEpilogueISK_SL_SL_NS1G_6thread17LinearCombinationISK_Li1EffLNS1L_9ScaleType4KindE0ELNS_15FloatRoundStyleE2ESK_EENS1_15EpilogueDefaultEEEEEvvEEEEvNT_6ParamsE)
        /*0008*/ 	.word	0x000000a8


	//----- nvinfo : EIATTR_FRAME_SIZE
	.align		4
.L_15:
        /*000c*/ 	.byte	0x04, 0x11
        /*000e*/ 	.short	(.L_17 - .L_16)
	.align		4
.L_16:
        /*0010*/ 	.word	index@(_ZN7cutlass13device_kernelINS_4gemm6kernel13GemmUniversalIN4cute5tupleIJiiiiEEENS1_10collective13CollectiveMmaINS1_34MainloopSm90TmaGmmaWarpSpecializedILi4ENS5_IJNS4_1CILi2EEESB_NSA_ILi1EEEEEENS1_32KernelTmaWarpSpecializedPingpongEEENS5_IJNSA_ILi64EEENSA_ILi256EEENSA_ILi32EEEEEENS_10bfloat16_tENS5_IJlSC_lEEESK_SL_NS4_8TiledMMAINS4_8MMA_AtomIJNS4_4SM904GMMA28MMA_64x256x16_F32BF16BF16_SSILNSP_5MajorE0ELSR_0ELNSP_7ScaleInE1ELSS_1EEEEEENS4_6LayoutINS5_IJSC_SC_SC_EEENS5_IJNSA_ILi0EEESX_SX_EEEEENS5_IJNS4_10UnderscoreES10_S10_EEEEENS4_23SM90_TMA_LOAD_MULTICASTENS4_14ComposedLayoutINS4_7SwizzleILi2ELi4ELi3EEENS4_18smem_ptr_flag_bitsILi16EEENSV_INS5_IJNSA_ILi8EEESI_EEENS5_IJSI_SC_EEEEEEEvNS4_8identityES13_S1D_vS1E_EENS_8epilogue10collective6detail29Sm90TmaWarpSpecializedAdapterINS1H_15DefaultEpilogueISK_SL_SL_NS1G_6thread17LinearCombinationISK_Li1EffLNS1L_9ScaleType4KindE0ELNS_15FloatRoundStyleE2ESK_EENS1_15EpilogueDefaultEEEEEvvEEEEvNT_6ParamsE)
        /*0014*/ 	.word	0x00000000


	//----- nvinfo : EIATTR_MIN_STACK_SIZE
	.align		4
.L_17:
        /*0018*/ 	.byte	0x04, 0x12
        /*001a*/ 	.short	(.L_19 - .L_18)
	.align		4
.L_18:
        /*001c*/ 	.word	index@(_ZN7cutlass13device_kernelINS_4gemm6kernel13GemmUniversalIN4cute5tupleIJiiiiEEENS1_10collective13CollectiveMmaINS1_34MainloopSm90TmaGmmaWarpSpecializedILi4ENS5_IJNS4_1CILi2EEESB_NSA_ILi1EEEEEENS1_32KernelTmaWarpSpecializedPingpongEEENS5_IJNSA_ILi64EEENSA_ILi256EEENSA_ILi32EEEEEENS_10bfloat16_tENS5_IJlSC_lEEESK_SL_NS4_8TiledMMAINS4_8MMA_AtomIJNS4_4SM904GMMA28MMA_64x256x16_F32BF16BF16_SSILNSP_5MajorE0ELSR_0ELNSP_7ScaleInE1ELSS_1EEEEEENS4_6LayoutINS5_IJSC_SC_SC_EEENS5_IJNSA_ILi0EEESX_SX_EEEEENS5_IJNS4_10UnderscoreES10_S10_EEEEENS4_23SM90_TMA_LOAD_MULTICASTENS4_14ComposedLayoutINS4_7SwizzleILi2ELi4ELi3EEENS4_18smem_ptr_flag_bitsILi16EEENSV_INS5_IJNSA_ILi8EEESI_EEENS5_IJSI_SC_EEEEEEEvNS4_8identityES13_S1D_vS1E_EENS_8epilogue10collective6detail29Sm90TmaWarpSpecializedAdapterINS1H_15DefaultEpilogueISK_SL_SL_NS1G_6thread17LinearCombinationISK_Li1EffLNS1L_9ScaleType4KindE0ELNS_15FloatRoundStyleE2ESK_EENS1_15EpilogueDefaultEEEEEvvEEEEvNT_6ParamsE)
        /*0020*/ 	.word	0x00000000
.L_19:


//--------------------- .nv.compat                --------------------------
	.section	.nv.compat,"",@"SHT_CUDA_COMPAT_INFO"
	.align	4
        /*0000*/ 	.byte	0x02, 0x09, 0x01, 0x00, 0x02, 0x02, 0x04, 0x00, 0x02, 0x05, 0x05, 0x00, 0x03, 0x07, 0x01, 0x01
        /*0010*/ 	.byte	0x02, 0x03, 0x01, 0x00, 0x02, 0x06, 0x01, 0x00, 0x04, 0x0b, 0x08, 0x00, 0x00, 0x00, 0x00, 0x00
        /*0020*/ 	.byte	0x00, 0x00, 0x00, 0x00


//--------------------- .nv.info._ZN7cutlass13device_kernelINS_4gemm6kernel13GemmUniversalIN4cute5tupleIJiiiiEEENS1_10collective13CollectiveMmaINS1_34MainloopSm90TmaGmmaWarpSpecializedILi4ENS5_IJNS4_1CILi2EEESB_NSA_ILi1EEEEEENS1_32KernelTmaWarpSpecializedPingpongEEENS5_IJNSA_ILi64EEENSA_ILi256EEENSA_ILi32EEEEEENS_10bfloat16_tENS5_IJlSC_lEEESK_SL_NS4_8TiledMMAINS4_8MMA_AtomIJNS4_4SM904GMMA28MMA_64x256x16_F32BF16BF16_SSILNSP_5MajorE0ELSR_0ELNSP_7ScaleInE1ELSS_1EEEEEENS4_6LayoutINS5_IJSC_SC_SC_EEENS5_IJNSA_ILi0EEESX_SX_EEEEENS5_IJNS4_10UnderscoreES10_S10_EEEEENS4_23SM90_TMA_LOAD_MULTICASTENS4_14ComposedLayoutINS4_7SwizzleILi2ELi4ELi3EEENS4_18smem_ptr_flag_bitsILi16EEENSV_INS5_IJNSA_ILi8EEESI_EEENS5_IJSI_SC_EEEEEEEvNS4_8identityES13_S1D_vS1E_EENS_8epilogue10collective6detail29Sm90TmaWarpSpecializedAdapterINS1H_15DefaultEpilogueISK_SL_SL_NS1G_6thread17LinearCombinationISK_Li1EffLNS1L_9ScaleType4KindE0ELNS_15FloatRoundStyleE2ESK_EENS1_15EpilogueDefaultEEEEEvvEEEEvNT_6ParamsE --------------------------
	.section	.nv.info._ZN7cutlass13device_kernelINS_4gemm6kernel13GemmUniversalIN4cute5tupleIJiiiiEEENS1_10collective13CollectiveMmaINS1_34MainloopSm90TmaGmmaWarpSpecializedILi4ENS5_IJNS4_1CILi2EEESB_NSA_ILi1EEEEEENS1_32KernelTmaWarpSpecializedPingpongEEENS5_IJNSA_ILi64EEENSA_ILi256EEENSA_ILi32EEEEEENS_10bfloat16_tENS5_IJlSC_lEEESK_SL_NS4_8TiledMMAINS4_8MMA_AtomIJNS4_4SM904GMMA28MMA_64x256x16_F32BF16BF16_SSILNSP_5MajorE0ELSR_0ELNSP_7ScaleInE1ELSS_1EEEEEENS4_6LayoutINS5_IJSC_SC_SC_EEENS5_IJNSA_ILi0EEESX_SX_EEEEENS5_IJNS4_10UnderscoreES10_S10_EEEEENS4_23SM90_TMA_LOAD_MULTICASTENS4_14ComposedLayoutINS4_7SwizzleILi2ELi4ELi3EEENS4_18smem_ptr_flag_bitsILi16EEENSV_INS5_IJNSA_ILi8EEESI_EEENS5_IJSI_SC_EEEEEEEvNS4_8identityES13_S1D_vS1E_EENS_8epilogue10collective6detail29Sm90TmaWarpSpecializedAdapterINS1H_15DefaultEpilogueISK_SL_SL_NS1G_6thread17LinearCombinationISK_Li1EffLNS1L_9ScaleType4KindE0ELNS_15FloatRoundStyleE2ESK_EENS1_15EpilogueDefaultEEEEEvvEEEEvNT_6ParamsE,"",@"SHT_CUDA_INFO"
	.sectionflags	@""
	.align	4


	//----- nvinfo : EIATTR_CUDA_API_VERSION
	.align		4
        /*0000*/ 	.byte	0x04, 0x37
        /*0002*/ 	.short	(.L_21 - .L_20)
.L_20:
        /*0004*/ 	.word	0x00000082


	//----- nvinfo : EIATTR_KPARAM_INFO
	.align		4
.L_21:
        /*0008*/ 	.byte	0x04, 0x17
        /*000a*/ 	.short	(.L_23 - .L_22)
.L_22:
        /*000c*/ 	.word	0x00000000
        /*0010*/ 	.short	0x0000
        /*0012*/ 	.short	0x0070
        /*0014*/ 	.byte	0x00, 0xf0, 0x01, 0x10


	//----- nvinfo : EIATTR_SPARSE_MMA_MASK
	.align		4
.L_23:
        /*0018*/ 	.byte	0x03, 0x50
        /*001a*/ 	.short	0x0000


	//----- nvinfo : EIATTR_MAXREG_COUNT
	.align		4
        /*001c*/ 	.byte	0x03, 0x1b
        /*001e*/ 	.short	0x00a8


	//----- nvinfo : EIATTR_NUM_BARRIERS
	.align		4
        /*0020*/ 	.byte	0x02, 0x4c
        /*0022*/ 	.byte	0x01
	.zero		1


	//----- nvinfo : EIATTR_EXTERNS
	.align		4
        /*0024*/ 	.byte	0x04, 0x0f
        /*0026*/ 	.short	(.L_25 - .L_24)


	//   ....[0]....
	.align		4
.L_24:
        /*0028*/ 	.word	index@(__assertfail)


	//----- nvinfo : EIATTR_MERCURY_ISA_VERSION
	.align		4
.L_25:
        /*002c*/ 	.byte	0x03, 0x5f
        /*002e*/ 	.short	0x0101


	//----- nvinfo : EIATTR_INT_WARP_WIDE_INSTR_OFFSETS
	.align		4
        /*0030*/ 	.byte	0x04, 0x31
        /*0032*/ 	.short	(.L_27 - .L_26)


	//   ....[0]....
.L_26:
        /*0034*/ 	.word	0x000005a0


	//   ....[1]....
        /*0038*/ 	.word	0x00000600


	//   ....[2]....
        /*003c*/ 	.word	0x00000690


	//   ....[3]....
        /*0040*/ 	.word	0x000006a0


	//   ....[4]....
        /*0044*/ 	.word	0x000006b0


	//   ....[5]....
        /*0048*/ 	.word	0x000006d0


	//   ....[6]....
        /*004c*/ 	.word	0x000007f0


	//   ....[7]....
        /*0050*/ 	.word	0x00000800


	//   ....[8]....
        /*0054*/ 	.word	0x00001f70


	//----- nvinfo : EIATTR_COOP_GROUP_MASK_REGIDS
	.align		4
.L_27:
        /*0058*/ 	.byte	0x04, 0x29
        /*005a*/ 	.short	(.L_29 - .L_28)


	//   ....[0]....
.L_28:
        /*005c*/ 	.word	0xffffffff


	//   ....[1]....
        /*0060*/ 	.word	0xffffffff


	//   ....[2]....
        /*0064*/ 	.word	0xffffffff


	//   ....[3]....
        /*0068*/ 	.word	0xffffffff


	//   ....[4]....
        /*006c*/ 	.word	0xffffffff


	//   ....[5]....
        /*0070*/ 	.word	0xffffffff


	//   ....[6]....
        /*0074*/ 	.word	0xffffffff


	//----- nvinfo : EIATTR_COOP_GROUP_INSTR_OFFSETS
	.align		4
.L_29:
        /*0078*/ 	.byte	0x04, 0x28
        /*007a*/ 	.short	(.L_31 - .L_30)


	//   ....[0]....
.L_30:
        /*007c*/ 	.word	0x00000060


	//   ....[1]....
        /*0080*/ 	.word	0x00000080


	//   ....[2]....
        /*0084*/ 	.word	0x00000180


	//   ....[3]....
        /*0088*/ 	.word	0x000003b0


	//   ....[4]....
        /*008c*/ 	.word	0x000003f0


	//   ....[5]....
        /*0090*/ 	.word	0x00000720


	//   ....[6]....
        /*0094*/ 	.word	0x00000980


	//----- nvinfo : EIATTR_REG_RECONFIG
	.align		4
.L_31:
        /*0098*/ 	.byte	0x01, 0x54
	.zero		2


	//----- nvinfo : EIATTR_SYSCALL_OFFSETS
	.align		4
        /*009c*/ 	.byte	0x04, 0x46
        /*009e*/ 	.short	(.L_33 - .L_32)


	//   ....[0]....
.L_32:
        /*00a0*/ 	.word	0x000018e0


	//----- nvinfo : EIATTR_MBARRIER_INSTR_OFFSETS
	.align		4
.L_33:
        /*00a4*/ 	.byte	0x04, 0x39
        /*00a6*/ 	.short	(.L_35 - .L_34)


	//   ....[0]....
.L_34:
        /*00a8*/ 	.word	0x00000300
        /*00ac*/ 	.word	0x000000ff
        /*00b0*/ 	.word	0x00000000
        /*00b4*/ 	.short	0x0100
        /*00b6*/ 	.byte	0x07
	.zero		1


	//   ....[1]....
        /*00b8*/ 	.word	0x00000310
        /*00bc*/ 	.word	0x000000ff
        /*00c0*/ 	.word	0x00000020
        /*00c4*/ 	.short	0x0100
        /*00c6*/ 	.byte	0x07
	.zero		1


	//   ....[2]....
        /*00c8*/ 	.word	0x00000320
        /*00cc*/ 	.word	0x000000ff
        /*00d0*/ 	.word	0x00000008
        /*00d4*/ 	.short	0x0100
        /*00d6*/ 	.byte	0x07
	.zero		1


	//   ....[3]....
        /*00d8*/ 	.word	0x00000330
        /*00dc*/ 	.word	0x000000ff
        /*00e0*/ 	.word	0x00000028
        /*00e4*/ 	.short	0x0100
        /*00e6*/ 	.byte	0x07
	.zero		1


	//   ....[4]....
        /*00e8*/ 	.word	0x00000340
        /*00ec*/ 	.word	0x000000ff
        /*00f0*/ 	.word	0x00000010
        /*00f4*/ 	.short	0x0100
        /*00f6*/ 	.byte	0x07
	.zero		1


	//   ....[5]....
        /*00f8*/ 	.word	0x00000350
        /*00fc*/ 	.word	0x000000ff
        /*0100*/ 	.word	0x00000030
        /*0104*/ 	.short	0x0100
        /*0106*/ 	.byte	0x07
	.zero		1


	//   ....[6]....
        /*0108*/ 	.word	0x00000360
        /*010c*/ 	.word	0x000000ff
        /*0110*/ 	.word	0x00000018
        /*0114*/ 	.short	0x0100
        /*0116*/ 	.byte	0x07
	.zero		1


	//   ....[7]....
        /*0118*/ 	.word	0x00000370
        /*011c*/ 	.word	0x000000ff
        /*0120*/ 	.word	0x00000038
        /*0124*/ 	.short	0x0100
        /*0126*/ 	.byte	0x07
	.zero		1


	//   ....[8]....
        /*0128*/ 	.word	0x00000840
        /*012c*/ 	.word	0x000000ff
        /*0130*/ 	.word	0x00000070
        /*0134*/ 	.short	0x0100
        /*0136*/ 	.byte	0x0c
	.zero		1


	//   ....[9]....
        /*0138*/ 	.word	0x000008a0
        /*013c*/ 	.word	0x000000ff
        /*0140*/ 	.word	0x00000078
        /*0144*/ 	.short	0x0100
        /*0146*/ 	.byte	0x0c
	.zero		1


	//   ....[10]....
        /*0148*/ 	.word	0x000008d0
        /*014c*/ 	.word	0x000000ff
        /*0150*/ 	.word	0x00000050
        /*0154*/ 	.short	0x0100
        /*0156*/ 	.byte	0x0d
	.zero		1


	//   ....[11]....
        /*0158*/ 	.word	0x00000910
        /*015c*/ 	.word	0x000000ff
        /*0160*/ 	.word	0x00000058
        /*0164*/ 	.short	0x0100
        /*0166*/ 	.byte	0x0d
	.zero		1


	//   ....[12]....
        /*0168*/ 	.word	0x00000920
        /*016c*/ 	.word	0x000000ff
        /*0170*/ 	.word	0x00000060
        /*0174*/ 	.short	0x0100
        /*0176*/ 	.byte	0x0d
	.zero		1


	//   ....[13]....
        /*0178*/ 	.word	0x00000930
        /*017c*/ 	.word	0x000000ff
        /*0180*/ 	.word	0x00000068
        /*0184*/ 	.short	0x0100
        /*0186*/ 	.byte	0x0d
	.zero		1


	//   ....[14]....
        /*0188*/ 	.word	0x000017c0
        /*018c*/ 	.word	0x0000009d
        /*0190*/ 	.word	0x00000000
        /*0194*/ 	.short	0x010a
        /*0196*/ 	.byte	0x2e
	.zero		1


	//   ....[15]....
        /*0198*/ 	.word	0x00001970
        /*019c*/ 	.word	0x00000003
        /*01a0*/ 	.word	0x00000000
        /*01a4*/ 	.short	0x010a
        /*01a6*/ 	.byte	0x3f
	.zero		1


	//   ....[16]....
        /*01a8*/ 	.word	0x000019d0
        /*01ac*/ 	.word	0x00000003
        /*01b0*/ 	.word	0x00000000
        /*01b4*/ 	.short	0x010a
        /*01b6*/ 	.byte	0x3f
	.zero		1


	//   ....[17]....
        /*01b8*/ 	.word	0x00001c40
        /*01bc*/ 	.word	0x000000ff
        /*01c0*/ 	.word	0x00000000
        /*01c4*/ 	.short	0x010a
        /*01c6*/ 	.byte	0x04
	.zero		1


	//   ....[18]....
        /*01c8*/ 	.word	0x00001c80
        /*01cc*/ 	.word	0x000000ff
        /*01d0*/ 	.word	0x00000000
        /*01d4*/ 	.short	0x010a
        /*01d6*/ 	.byte	0x04
	.zero		1


	//   ....[19]....
        /*01d8*/ 	.word	0x00001e00
        /*01dc*/ 	.word	0x00000004
        /*01e0*/ 	.word	0x00000000
        /*01e4*/ 	.short	0x0101
        /*01e6*/ 	.byte	0x3f
	.zero		1


	//   ....[20]....
        /*01e8*/ 	.word	0x00001f00
        /*01ec*/ 	.word	0x0000009e
        /*01f0*/ 	.word	0x00000000
        /*01f4*/ 	.short	0x0101
        /*01f6*/ 	.byte	0x2f
	.zero		1


	//   ....[21]....
        /*01f8*/ 	.word	0x00001ff0
        /*01fc*/ 	.word	0x00000000
        /*0200*/ 	.word	0x00000000
        /*0204*/ 	.short	0x0101
        /*0206*/ 	.byte	0x3f
	.zero		1


	//   ....[22]....
        /*0208*/ 	.word	0x000020b0
        /*020c*/ 	.word	0x0000009d
        /*0210*/ 	.word	0x00000010
        /*0214*/ 	.short	0x010a
        /*0216*/ 	.byte	0x2e
	.zero		1


	//   ....[23]....
        /*0218*/ 	.word	0x00009e60
        /*021c*/ 	.word	0x000000a0
        /*0220*/ 	.word	0x00000000
        /*0224*/ 	.short	0x0101
        /*0226*/ 	.byte	0x2f
	.zero		1


	//   ....[24]....
        /*0228*/ 	.word	0x0000a960
        /*022c*/ 	.word	0x00000007
        /*0230*/ 	.word	0x00000020
        /*0234*/ 	.short	0x010a
        /*0236*/ 	.byte	0x3f
	.zero		1


	//   ....[25]....
        /*0238*/ 	.word	0x0000ad40
        /*023c*/ 	.word	0x00000002
        /*0240*/ 	.word	0x00000078
        /*0244*/ 	.short	0x0101
        /*0246*/ 	.byte	0x3f
	.zero		1


	//   ....[26]....
        /*0248*/ 	.word	0x0000b4c0
        /*024c*/ 	.word	0x00000005
        /*0250*/ 	.word	0x00000000
        /*0254*/ 	.short	0x010a
        /*0256*/ 	.byte	0x3f
	.zero		1


	//   ....[27]....
        /*0258*/ 	.word	0x0000b540
        /*025c*/ 	.word	0x00000007
        /*0260*/ 	.word	0x00000000
        /*0264*/ 	.short	0x010a
        /*0266*/ 	.byte	0x3f
	.zero		1


	//   ....[28]....
        /*0268*/ 	.word	0x0000b5d0
        /*026c*/ 	.word	0x00000006
        /*0270*/ 	.word	0x00000000
        /*0274*/ 	.short	0x010a
        /*0276*/ 	.byte	0x3f
	.zero		1


	//   ....[29]....
        /*0278*/ 	.word	0x0000b660
        /*027c*/ 	.word	0x00000003
        /*0280*/ 	.word	0x00000000
        /*0284*/ 	.short	0x010a
        /*0286*/ 	.byte	0x3f
	.zero		1


	//   ....[30]....
        /*0288*/ 	.word	0x0000b6c0
        /*028c*/ 	.word	0x0000009f
        /*0290*/ 	.word	0x00000000
        /*0294*/ 	.short	0x010a
        /*0296*/ 	.byte	0x3f
	.zero		1


	//   ....[31]....
        /*0298*/ 	.word	0x0000b710
        /*029c*/ 	.word	0x00000003
        /*02a0*/ 	.word	0x00000000
        /*02a4*/ 	.short	0x010a
        /*02a6*/ 	.byte	0x3f
	.zero		1


	//   ....[32]....
        /*02a8*/ 	.word	0x0000b770
        /*02ac*/ 	.word	0x00000005
        /*02b0*/ 	.word	0x00000000
        /*02b4*/ 	.short	0x010a
        /*02b6*/ 	.byte	0x3f
	.zero		1


	//   ....[33]....
        /*02b8*/ 	.word	0x0000b7c0
        /*02bc*/ 	.word	0x0000009f
        /*02c0*/ 	.word	0x00000010
        /*02c4*/ 	.short	0x010a
        /*02c6*/ 	.byte	0x3f
	.zero		1


	//   ....[34]....
        /*02c8*/ 	.word	0x0000b890
        /*02cc*/ 	.word	0x00000007
        /*02d0*/ 	.word	0x00000020
        /*02d4*/ 	.short	0x010a
        /*02d6*/ 	.byte	0x3f
	.zero		1


	//   ....[35]....
        /*02d8*/ 	.word	0x0000b960
        /*02dc*/ 	.word	0x00000005
        /*02e0*/ 	.word	0x00000000
        /*02e4*/ 	.short	0x010a
        /*02e6*/ 	.byte	0x3f
	.zero		1


	//   ....[36]....
        /*02e8*/ 	.word	0x0000b9b0
        /*02ec*/ 	.word	0x00000007
        /*02f0*/ 	.word	0x00000000
        /*02f4*/ 	.short	0x010a
        /*02f6*/ 	.byte	0x3f
	.zero		1


	//   ....[37]....
        /*02f8*/ 	.word	0x0000ba00
        /*02fc*/ 	.word	0x00000006
        /*0300*/ 	.word	0x00000000
        /*0304*/ 	.short	0x010a
        /*0306*/ 	.byte	0x3f
	.zero		1


	//----- nvinfo : EIATTR_NUM_MBARRIERS
	.align		4
.L_35:
        /*0308*/ 	.byte	0x03, 0x38
        /*030a*/ 	.short	0x000e


	//----- nvinfo : EIATTR_EXIT_INSTR_OFFSETS
	.align		4
        /*030c*/ 	.byte	0x04, 0x1c
        /*030e*/ 	.short	(.L_37 - .L_36)


	//   ....[0]....
.L_36:
        /*0310*/ 	.word	0x00001490


	//   ....[1]....
        /*0314*/ 	.word	0x000014f0


	//   ....[2]....
        /*0318*/ 	.word	0x0000a570


	//   ....[3]....
        /*031c*/ 	.word	0x0000a5a0


	//   ....[4]....
        /*0320*/ 	.word	0x0000b6b0


	//----- nvinfo : EIATTR_MAX_THREADS
	.align		4
.L_37:
        /*0324*/ 	.byte	0x04, 0x05
        /*0326*/ 	.short	(.L_39 - .L_38)
.L_38:
        /*0328*/ 	.word	0x00000180
        /*032c*/ 	.word	0x00000001
        /*0330*/ 	.word	0x00000001


	//----- nvinfo : EIATTR_CRS_STACK_SIZE
	.align		4
.L_39:
        /*0334*/ 	.byte	0x04, 0x1e
        /*0336*/ 	.short	(.L_41 - .L_40)
.L_40:
        /*0338*/ 	.word	0x00000000


	//----- nvinfo : EIATTR_CBANK_PARAM_SIZE
	.align		4
.L_41:
        /*033c*/ 	.byte	0x03, 0x19
        /*033e*/ 	.short	0x0470


	//----- nvinfo : EIATTR_PARAM_CBANK
	.align		4
        /*0340*/ 	.byte	0x04, 0x0a
        /*0342*/ 	.short	(.L_43 - .L_42)
	.align		4
.L_42:
        /*0344*/ 	.word	index@(.nv.constant0._ZN7cutlass13device_kernelINS_4gemm6kernel13GemmUniversalIN4cute5tupleIJiiiiEEENS1_10collective13CollectiveMmaINS1_34MainloopSm90TmaGmmaWarpSpecializedILi4ENS5_IJNS4_1CILi2EEESB_NSA_ILi1EEEEEENS1_32KernelTmaWarpSpecializedPingpongEEENS5_IJNSA_ILi64EEENSA_ILi256EEENSA_ILi32EEEEEENS_10bfloat16_tENS5_IJlSC_lEEESK_SL_NS4_8TiledMMAINS4_8MMA_AtomIJNS4_4SM904GMMA28MMA_64x256x16_F32BF16BF16_SSILNSP_5MajorE0ELSR_0ELNSP_7ScaleInE1ELSS_1EEEEEENS4_6LayoutINS5_IJSC_SC_SC_EEENS5_IJNSA_ILi0EEESX_SX_EEEEENS5_IJNS4_10UnderscoreES10_S10_EEEEENS4_23SM90_TMA_LOAD_MULTICASTENS4_14ComposedLayoutINS4_7SwizzleILi2ELi4ELi3EEENS4_18smem_ptr_flag_bitsILi16EEENSV_INS5_IJNSA_ILi8EEESI_EEENS5_IJSI_SC_EEEEEEEvNS4_8identityES13_S1D_vS1E_EENS_8epilogue10collective6detail29Sm90TmaWarpSpecializedAdapterINS1H_15DefaultEpilogueISK_SL_SL_NS1G_6thread17LinearCombinationISK_Li1EffLNS1L_9ScaleType4KindE0ELNS_15FloatRoundStyleE2ESK_EENS1_15EpilogueDefaultEEEEEvvEEEEvNT_6ParamsE)
        /*0348*/ 	.short	0x0210
        /*034a*/ 	.short	0x0470


	//----- nvinfo : EIATTR_SW_WAR
	.align		4
.L_43:
        /*034c*/ 	.byte	0x04, 0x36
        /*034e*/ 	.short	(.L_45 - .L_44)
.L_44:
        /*0350*/ 	.word	0x00000008
.L_45:


//--------------------- .nv.callgraph             --------------------------
	.section	.nv.callgraph,"",@"SHT_CUDA_CALLGRAPH"
	.align	4
	.sectionentsize	8
	.align		4
        /*0000*/ 	.word	0x00000000
	.align		4
        /*0004*/ 	.word	0xffffffff
	.align		4
        /*0008*/ 	.word	index@(_ZN7cutlass13device_kernelINS_4gemm6kernel13GemmUniversalIN4cute5tupleIJiiiiEEENS1_10collective13CollectiveMmaINS1_34MainloopSm90TmaGmmaWarpSpecializedILi4ENS5_IJNS4_1CILi2EEESB_NSA_ILi1EEEEEENS1_32KernelTmaWarpSpecializedPingpongEEENS5_IJNSA_ILi64EEENSA_ILi256EEENSA_ILi32EEEEEENS_10bfloat16_tENS5_IJlSC_lEEESK_SL_NS4_8TiledMMAINS4_8MMA_AtomIJNS4_4SM904GMMA28MMA_64x256x16_F32BF16BF16_SSILNSP_5MajorE0ELSR_0ELNSP_7ScaleInE1ELSS_1EEEEEENS4_6LayoutINS5_IJSC_SC_SC_EEENS5_IJNSA_ILi0EEESX_SX_EEEEENS5_IJNS4_10UnderscoreES10_S10_EEEEENS4_23SM90_TMA_LOAD_MULTICASTENS4_14ComposedLayoutINS4_7SwizzleILi2ELi4ELi3EEENS4_18smem_ptr_flag_bitsILi16EEENSV_INS5_IJNSA_ILi8EEESI_EEENS5_IJSI_SC_EEEEEEEvNS4_8identityES13_S1D_vS1E_EENS_8epilogue10collective6detail29Sm90TmaWarpSpecializedAdapterINS1H_15DefaultEpilogueISK_SL_SL_NS1G_6thread17LinearCombinationISK_Li1EffLNS1L_9ScaleType4KindE0ELNS_15FloatRoundStyleE2ESK_EENS1_15EpilogueDefaultEEEEEvvEEEEvNT_6ParamsE)
	.align		4
        /*000c*/ 	.word	index@(__assertfail)
	.align		4
        /*0010*/ 	.word	0x00000000
	.align		4
        /*0014*/ 	.word	0xfffffffe
	.align		4
        /*0018*/ 	.word	0x00000000
	.align		4
        /*001c*/ 	.word	0xfffffffd
	.align		4
        /*0020*/ 	.word	0x00000000
	.align		4
        /*0024*/ 	.word	0xfffffffc


//--------------------- .nv.constant4             --------------------------
	.section	.nv.constant4,"a",@progbits
	.align	8
	.align		8
.nv.constant4:
        /*0000*/ 	.dword	__assertfail
	.align		8
        /*0008*/ 	.dword	__unnamed_1
	.align		8
        /*0010*/ 	.dword	_ZN39_INTERNAL_71f720d1_4_k_cu_349a7d56_37924cuda3std3__45__cpo5beginE
	.align		8
        /*0018*/ 	.dword	_ZN39_INTERNAL_71f720d1_4_k_cu_349a7d56_37924cuda3std3__45__cpo3endE
	.align		8
        /*0020*/ 	.dword	_ZN39_INTERNAL_71f720d1_4_k_cu_349a7d56_37924cuda3std3__45__cpo6cbeginE
	.align		8
        /*0028*/ 	.dword	_ZN39_INTERNAL_71f720d1_4_k_cu_349a7d56_37924cuda3std3__45__cpo4cendE
	.align		8
        /*0030*/ 	.dword	_ZN39_INTERNAL_71f720d1_4_k_cu_349a7d56_37924cuda3std3__441_GLOBAL__N__71f720d1_4_k_cu_349a7d56_37926ignoreE
	.align		8
        /*0038*/ 	.dword	_ZN39_INTERNAL_71f720d1_4_k_cu_349a7d56_37924cuda3std3__419piecewise_constructE
	.align		8
        /*0040*/ 	.dword	_ZN39_INTERNAL_71f720d1_4_k_cu_349a7d56_37924cuda3std3__48in_placeE
	.align		8
        /*0048*/ 	.dword	_ZN39_INTERNAL_71f720d1_4_k_cu_349a7d56_37924cuda3std6ranges3__45__cpo4swapE
	.align		8
        /*0050*/ 	.dword	_ZN39_INTERNAL_71f720d1_4_k_cu_349a7d56_37924cuda3std6ranges3__45__cpo9iter_moveE
	.align		8
        /*0058*/ 	.dword	_ZN39_INTERNAL_71f720d1_4_k_cu_349a7d56_37924cute7productE
	.align		8
        /*0060*/ 	.dword	_ZN39_INTERNAL_71f720d1_4_k_cu_349a7d56_37924cute1_E
	.align		8
        /*0068*/ 	.dword	$str$22
	.align		8
        /*0070*/ 	.dword	$str$23


//--------------------- .text._ZN7cutlass13device_kernelINS_4gemm6kernel13GemmUniversalIN4cute5tupleIJiiiiEEENS1_10collective13CollectiveMmaINS1_34MainloopSm90TmaGmmaWarpSpecializedILi4ENS5_IJNS4_1CILi2EEESB_NSA_ILi1EEEEEENS1_32KernelTmaWarpSpecializedPingpongEEENS5_IJNSA_ILi64EEENSA_ILi256EEENSA_ILi32EEEEEENS_10bfloat16_tENS5_IJlSC_lEEESK_SL_NS4_8TiledMMAINS4_8MMA_AtomIJNS4_4SM904GMMA28MMA_64x256x16_F32BF16BF16_SSILNSP_5MajorE0ELSR_0ELNSP_7ScaleInE1ELSS_1EEEEEENS4_6LayoutINS5_IJSC_SC_SC_EEENS5_IJNSA_ILi0EEESX_SX_EEEEENS5_IJNS4_10UnderscoreES10_S10_EEEEENS4_23SM90_TMA_LOAD_MULTICASTENS4_14ComposedLayoutINS4_7SwizzleILi2ELi4ELi3EEENS4_18smem_ptr_flag_bitsILi16EEENSV_INS5_IJNSA_ILi8EEESI_EEENS5_IJSI_SC_EEEEEEEvNS4_8identityES13_S1D_vS1E_EENS_8epilogue10collective6detail29Sm90TmaWarpSpecializedAdapterINS1H_15DefaultEpilogueISK_SL_SL_NS1G_6thread17LinearCombinationISK_Li1EffLNS1L_9ScaleType4KindE0ELNS_15FloatRoundStyleE2ESK_EENS1_15EpilogueDefaultEEEEEvvEEEEvNT_6ParamsE --------------------------
	.section	.text._ZN7cutlass13device_kernelINS_4gemm6kernel13GemmUniversalIN4cute5tupleIJiiiiEEENS1_10collective13CollectiveMmaINS1_34MainloopSm90TmaGmmaWarpSpecializedILi4ENS5_IJNS4_1CILi2EEESB_NSA_ILi1EEEEEENS1_32KernelTmaWarpSpecializedPingpongEEENS5_IJNSA_ILi64EEENSA_ILi256EEENSA_ILi32EEEEEENS_10bfloat16_tENS5_IJlSC_lEEESK_SL_NS4_8TiledMMAINS4_8MMA_AtomIJNS4_4SM904GMMA28MMA_64x256x16_F32BF16BF16_SSILNSP_5MajorE0ELSR_0ELNSP_7ScaleInE1ELSS_1EEEEEENS4_6LayoutINS5_IJSC_SC_SC_EEENS5_IJNSA_ILi0EEESX_SX_EEEEENS5_IJNS4_10UnderscoreES10_S10_EEEEENS4_23SM90_TMA_LOAD_MULTICASTENS4_14ComposedLayoutINS4_7SwizzleILi2ELi4ELi3EEENS4_18smem_ptr_flag_bitsILi16EEENSV_INS5_IJNSA_ILi8EEESI_EEENS5_IJSI_SC_EEEEEEEvNS4_8identityES13_S1D_vS1E_EENS_8epilogue10collective6detail29Sm90TmaWarpSpecializedAdapterINS1H_15DefaultEpilogueISK_SL_SL_NS1G_6thread17LinearCombinationISK_Li1EffLNS1L_9ScaleType4KindE0ELNS_15FloatRoundStyleE2ESK_EENS1_15EpilogueDefaultEEEEEvvEEEEvNT_6ParamsE,"ax",@progbits
	.align	128
.text._ZN7cutlass13device_kernelINS_4gemm6kernel13GemmUniversalIN4cute5tupleIJiiiiEEENS1_10collective13CollectiveMmaINS1_34MainloopSm90TmaGmmaWarpSpecializedILi4ENS5_IJNS4_1CILi2EEESB_NSA_ILi1EEEEEENS1_32KernelTmaWarpSpecializedPingpongEEENS5_IJNSA_ILi64EEENSA_ILi256EEENSA_ILi32EEEEEENS_10bfloat16_tENS5_IJlSC_lEEESK_SL_NS4_8TiledMMAINS4_8MMA_AtomIJNS4_4SM904GMMA28MMA_64x256x16_F32BF16BF16_SSILNSP_5MajorE0ELSR_0ELNSP_7ScaleInE1ELSS_1EEEEEENS4_6LayoutINS5_IJSC_SC_SC_EEENS5_IJNSA_ILi0EEESX_SX_EEEEENS5_IJNS4_10UnderscoreES10_S10_EEEEENS4_23SM90_TMA_LOAD_MULTICASTENS4_14ComposedLayoutINS4_7SwizzleILi2ELi4ELi3EEENS4_18smem_ptr_flag_bitsILi16EEENSV_INS5_IJNSA_ILi8EEESI_EEENS5_IJSI_SC_EEEEEEEvNS4_8identityES13_S1D_vS1E_EENS_8epilogue10collective6detail29Sm90TmaWarpSpecializedAdapterINS1H_15DefaultEpilogueISK_SL_SL_NS1G_6thread17LinearCombinationISK_Li1EffLNS1L_9ScaleType4KindE0ELNS_15FloatRoundStyleE2ESK_EENS1_15EpilogueDefaultEEEEEvvEEEEvNT_6ParamsE:
        .type           _ZN7cutlass13device_kernelINS_4gemm6kernel13GemmUniversalIN4cute5tupleIJiiiiEEENS1_10collective13CollectiveMmaINS1_34MainloopSm90TmaGmmaWarpSpecializedILi4ENS5_IJNS4_1CILi2EEESB_NSA_ILi1EEEEEENS1_32KernelTmaWarpSpecializedPingpongEEENS5_IJNSA_ILi64EEENSA_ILi256EEENSA_ILi32EEEEEENS_10bfloat16_tENS5_IJlSC_lEEESK_SL_NS4_8TiledMMAINS4_8MMA_AtomIJNS4_4SM904GMMA28MMA_64x256x16_F32BF16BF16_SSILNSP_5MajorE0ELSR_0ELNSP_7ScaleInE1ELSS_1EEEEEENS4_6LayoutINS5_IJSC_SC_SC_EEENS5_IJNSA_ILi0EEESX_SX_EEEEENS5_IJNS4_10UnderscoreES10_S10_EEEEENS4_23SM90_TMA_LOAD_MULTICASTENS4_14ComposedLayoutINS4_7SwizzleILi2ELi4ELi3EEENS4_18smem_ptr_flag_bitsILi16EEENSV_INS5_IJNSA_ILi8EEESI_EEENS5_IJSI_SC_EEEEEEEvNS4_8identityES13_S1D_vS1E_EENS_8epilogue10collective6detail29Sm90TmaWarpSpecializedAdapterINS1H_15DefaultEpilogueISK_SL_SL_NS1G_6thread17LinearCombinationISK_Li1EffLNS1L_9ScaleType4KindE0ELNS_15FloatRoundStyleE2ESK_EENS1_15EpilogueDefaultEEEEEvvEEEEvNT_6ParamsE,@function
        .size           _ZN7cutlass13device_kernelINS_4gemm6kernel13GemmUniversalIN4cute5tupleIJiiiiEEENS1_10collective13CollectiveMmaINS1_34MainloopSm90TmaGmmaWarpSpecializedILi4ENS5_IJNS4_1CILi2EEESB_NSA_ILi1EEEEEENS1_32KernelTmaWarpSpecializedPingpongEEENS5_IJNSA_ILi64EEENSA_ILi256EEENSA_ILi32EEEEEENS_10bfloat16_tENS5_IJlSC_lEEESK_SL_NS4_8TiledMMAINS4_8MMA_AtomIJNS4_4SM904GMMA28MMA_64x256x16_F32BF16BF16_SSILNSP_5MajorE0ELSR_0ELNSP_7ScaleInE1ELSS_1EEEEEENS4_6LayoutINS5_IJSC_SC_SC_EEENS5_IJNSA_ILi0EEESX_SX_EEEEENS5_IJNS4_10UnderscoreES10_S10_EEEEENS4_23SM90_TMA_LOAD_MULTICASTENS4_14ComposedLayoutINS4_7SwizzleILi2ELi4ELi3EEENS4_18smem_ptr_flag_bitsILi16EEENSV_INS5_IJNSA_ILi8EEESI_EEENS5_IJSI_SC_EEEEEEEvNS4_8identityES13_S1D_vS1E_EENS_8epilogue10collective6detail29Sm90TmaWarpSpecializedAdapterINS1H_15DefaultEpilogueISK_SL_SL_NS1G_6thread17LinearCombinationISK_Li1EffLNS1L_9ScaleType4KindE0ELNS_15FloatRoundStyleE2ESK_EENS1_15EpilogueDefaultEEEEEvvEEEEvNT_6ParamsE,(.L_x_328 - _ZN7cutlass13device_kernelINS_4gemm6kernel13GemmUniversalIN4cute5tupleIJiiiiEEENS1_10collective13CollectiveMmaINS1_34MainloopSm90TmaGmmaWarpSpecializedILi4ENS5_IJNS4_1CILi2EEESB_NSA_ILi1EEEEEENS1_32KernelTmaWarpSpecializedPingpongEEENS5_IJNSA_ILi64EEENSA_ILi256EEENSA_ILi32EEEEEENS_10bfloat16_tENS5_IJlSC_lEEESK_SL_NS4_8TiledMMAINS4_8MMA_AtomIJNS4_4SM904GMMA28MMA_64x256x16_F32BF16BF16_SSILNSP_5MajorE0ELSR_0ELNSP_7ScaleInE1ELSS_1EEEEEENS4_6LayoutINS5_IJSC_SC_SC_EEENS5_IJNSA_ILi0EEESX_SX_EEEEENS5_IJNS4_10UnderscoreES10_S10_EEEEENS4_23SM90_TMA_LOAD_MULTICASTENS4_14ComposedLayoutINS4_7SwizzleILi2ELi4ELi3EEENS4_18smem_ptr_flag_bitsILi16EEENSV_INS5_IJNSA_ILi8EEESI_EEENS5_IJSI_SC_EEEEEEEvNS4_8identityES13_S1D_vS1E_EENS_8epilogue10collective6detail29Sm90TmaWarpSpecializedAdapterINS1H_15DefaultEpilogueISK_SL_SL_NS1G_6thread17LinearCombinationISK_Li1EffLNS1L_9ScaleType4KindE0ELNS_15FloatRoundStyleE2ESK_EENS1_15EpilogueDefaultEEEEEvvEEEEvNT_6ParamsE)
        .other          _ZN7cutlass13device_kernelINS_4gemm6kernel13GemmUniversalIN4cute5tupleIJiiiiEEENS1_10collective13CollectiveMmaINS1_34MainloopSm90TmaGmmaWarpSpecializedILi4ENS5_IJNS4_1CILi2EEESB_NSA_ILi1EEEEEENS1_32KernelTmaWarpSpecializedPingpongEEENS5_IJNSA_ILi64EEENSA_ILi256EEENSA_ILi32EEEEEENS_10bfloat16_tENS5_IJlSC_lEEESK_SL_NS4_8TiledMMAINS4_8MMA_AtomIJNS4_4SM904GMMA28MMA_64x256x16_F32BF16BF16_SSILNSP_5MajorE0ELSR_0ELNSP_7ScaleInE1ELSS_1EEEEEENS4_6LayoutINS5_IJSC_SC_SC_EEENS5_IJNSA_ILi0EEESX_SX_EEEEENS5_IJNS4_10UnderscoreES10_S10_EEEEENS4_23SM90_TMA_LOAD_MULTICASTENS4_14ComposedLayoutINS4_7SwizzleILi2ELi4ELi3EEENS4_18smem_ptr_flag_bitsILi16EEENSV_INS5_IJNSA_ILi8EEESI_EEENS5_IJSI_SC_EEEEEEEvNS4_8identityES13_S1D_vS1E_EENS_8epilogue10collective6detail29Sm90TmaWarpSpecializedAdapterINS1H_15DefaultEpilogueISK_SL_SL_NS1G_6thread17LinearCombinationISK_Li1EffLNS1L_9ScaleType4KindE0ELNS_15FloatRoundStyleE2ESK_EENS1_15EpilogueDefaultEEEEEvvEEEEvNT_6ParamsE,@"STO_CUDA_ENTRY STV_DEFAULT"
_ZN7cutlass13device_kernelINS_4gemm6kernel13GemmUniversalIN4cute5tupleIJiiiiEEENS1_10collective13CollectiveMmaINS1_34MainloopSm90TmaGmmaWarpSpecializedILi4ENS5_IJNS4_1CILi2EEESB_NSA_ILi1EEEEEENS1_32KernelTmaWarpSpecializedPingpongEEENS5_IJNSA_ILi64EEENSA_ILi256EEENSA_ILi32EEEEEENS_10bfloat16_tENS5_IJlSC_lEEESK_SL_NS4_8TiledMMAINS4_8MMA_AtomIJNS4_4SM904GMMA28MMA_64x256x16_F32BF16BF16_SSILNSP_5MajorE0ELSR_0ELNSP_7ScaleInE1ELSS_1EEEEEENS4_6LayoutINS5_IJSC_SC_SC_EEENS5_IJNSA_ILi0EEESX_SX_EEEEENS5_IJNS4_10UnderscoreES10_S10_EEEEENS4_23SM90_TMA_LOAD_MULTICASTENS4_14ComposedLayoutINS4_7SwizzleILi2ELi4ELi3EEENS4_18smem_ptr_flag_bitsILi16EEENSV_INS5_IJNSA_ILi8EEESI_EEENS5_IJSI_SC_EEEEEEEvNS4_8identityES13_S1D_vS1E_EENS_8epilogue10collective6detail29Sm90TmaWarpSpecializedAdapterINS1H_15DefaultEpilogueISK_SL_SL_NS1G_6thread17LinearCombinationISK_Li1EffLNS1L_9ScaleType4KindE0ELNS_15FloatRoundStyleE2ESK_EENS1_15EpilogueDefaultEEEEEvvEEEEvNT_6ParamsE:
[----:B------:R-:W0:Y:S01]  /*0000*/  LDC R1, c[0x0][0x28] ;  /* 0x00000a00ff017b82 */ /* 0x000e220000000800 */
[----:B------:R-:W1:Y:S01]  /*0010*/  S2R R0, SR_TID.X ;  /* 0x0000000000007919 */ /* 0x000e620000002100 */
[----:B------:R-:W-:Y:S01]  /*0020*/  ELECT P0, URZ, PT ;  /* 0x00000000003f782f */ /* 0x000fe20003800000 */
[----:B------:R-:W-:Y:S01]  /*0030*/  BSSY B0, `(.L_x_0) ;  /* 0x0000014000007945 */ /* 0x000fe20003800000 */
[--C-:B-1----:R-:W-:Y:S02]  /*0040*/  SHF.R.U32.HI R2, RZ, 0x5, R0.reuse ;  /* 0x00000005ff027819 */ /* 0x102fe40000011600 */
[----:B------:R-:W-:-:S03]  /*0050*/  SHF.R.U32.HI R4, RZ, 0x7, R0 ;  /* 0x00000007ff047819 */ /* 0x000fc60000011600 */
[----:B------:R-:W1:Y:S02]  /*0060*/  SHFL.IDX PT, R3, R2, RZ, 0x1f ;  /* 0x00001fff02037589 */ /* 0x000e6400000e0000 */
[----:B-1----:R-:W-:Y:S02]  /*0070*/  R2UR UR6, R3 ;  /* 0x00000000030672ca */ /* 0x002fe400000e0000 */
[----:B------:R1:W2:Y:S11]  /*0080*/  SHFL.IDX PT, R3, R4, RZ, 0x1f ;  /* 0x00001fff04037589 */ /* 0x0002b600000e0000 */
[----:B------:R-:W-:-:S02]  /*0090*/  USHF.R.S32.HI UR4, URZ, 0x1f, UR6 ;  /* 0x0000001f3f047899 */ /* 0x000fc40008011406 */
[----:B------:R-:W-:Y:S02]  /*00a0*/  ISETP.NE.OR P0, PT, RZ, UR6, !P0 ;  /* 0x00000006ff007c0c */ /* 0x000fe4000c705670 */
[----:B------:R-:W-:-:S04]  /*00b0*/  ULEA.HI UR4, UR4, UR6, URZ, 0x2 ;  /* 0x0000000604047291 */ /* 0x000fc8000f8f103f */
[----:B------:R-:W-:-:S04]  /*00c0*/  ULOP3.LUT UR4, UR4, 0xfffffffc, URZ, 0xc0, !UPT ;  /* 0xfffffffc04047892 */ /* 0x000fc8000f8ec03f */
[----:B------:R-:W-:-:S03]  /*00d0*/  UIADD3 UR6, UR6, -UR4, URZ ;  /* 0x8000000406067290 */ /* 0x000fc6000fffe03f */
[----:B012---:R-:W-:Y:S09]  /*00e0*/  @P0 BRA `(.L_x_1) ;  /* 0x0000000000200947 */ /* 0x007ff20003800000 */
[----:B------:R-:W-:Y:S02]  /*00f0*/  ULDC.64 UR4, c[0x0][0x198] ;  /* 0x0000660000047ab9 */ /* 0x000fe40000000a00 */
[----:B------:R-:W-:Y:S02]  /*0100*/  UIADD3 UR8, UP0, UR4, 0xf0, URZ ;  /* 0x000000f004087890 */ /* 0x000fe4000ff1e03f */
[----:B------:R-:W-:Y:S02]  /*0110*/  UIADD3 UR4, UP1, UR4, 0x1f0, URZ ;  /* 0x000001f004047890 */ /* 0x000fe4000ff3e03f */
[----:B------:R-:W-:Y:S02]  /*0120*/  UIADD3.X UR9, URZ, UR5, URZ, UP0, !UPT ;  /* 0x000000053f097290 */ /* 0x000fe400087fe43f */
[----:B------:R-:W-:-:S07]  /*0130*/  UIADD3.X UR5, URZ, UR5, URZ, UP1, !UPT ;  /* 0x000000053f057290 */ /* 0x000fce0008ffe43f */
[----:B------:R0:W-:Y:S02]  /*0140*/  UTMACCTL.PF [UR8] ;  /* 0x00000000080079b9 */ /* 0x0001e40008040000 */
[----:B------:R0:W-:Y:S02]  /*0150*/  UTMACCTL.PF [UR4] ;  /* 0x00000000040079b9 */ /* 0x0001e40008040000 */
[----:B0-----:R-:W-:Y:S01]  /*0160*/  NOP ;  /* 0x0000000000007918 */ /* 0x001fe20000000000 */
.L_x_1:
[----:B------:R-:W-:Y:S05]  /*0170*/  BSYNC B0 ;  /* 0x0000000000007941 */ /* 0x000fea0003800000 */
.L_x_0:
[----:B------:R-:W0:Y:S01]  /*0180*/  SHFL.IDX PT, R5, R2, RZ, 0x1f ;  /* 0x00001fff02057589 */ /* 0x000e2200000e0000 */
[----:B------:R-:W-:Y:S01]  /*0190*/  R2UR UR19, R3 ;  /* 0x00000000031372ca */ /* 0x000fe200000e0000 */
[----:B------:R-:W-:-:S04]  /*01a0*/  UISETP.NE.AND UP0, UPT, UR6, 0x3, UPT ;  /* 0x000000030600788c */ /* 0x000fc8000bf05270 */
[----:B------:R-:W-:-:S08]  /*01b0*/  UISETP.EQ.OR UP0, UPT, UR6, URZ, !UP0 ;  /* 0x0000003f0600728c */ /* 0x000fd0000c702670 */
[----:B------:R-:W-:Y:S02]  /*01c0*/  UIADD3 UR14, UR19, -0x1, URZ ;  /* 0xffffffff130e7890 */ /* 0x000fe4000fffe03f */
[----:B------:R-:W-:Y:S02]  /*01d0*/  UISETP.EQ.AND UP0, UPT, UR19, URZ, UP0 ;  /* 0x0000003f1300728c */ /* 0x000fe40008702270 */
[----:B------:R-:W-:Y:S02]  /*01e0*/  UISETP.GE.U32.AND UP1, UPT, UR14, 0x2, UPT ;  /* 0x000000020e00788c */ /* 0x000fe4000bf26070 */
[----:B------:R-:W-:Y:S01]  /*01f0*/  USEL UR41, URZ, 0x1, !UP0 ;  /* 0x000000013f297887 */ /* 0x000fe2000c000000 */
[----:B0-----:R-:W-:-:S03]  /*0200*/  ISETP.NE.AND P0, PT, R5, RZ, PT ;  /* 0x000000ff0500720c */ /* 0x001fc60003f05270 */
[----:B------:R-:W-:-:S10]  /*0210*/  USEL UR41, UR41, 0x2, UP1 ;  /* 0x0000000229297887 */ /* 0x000fd40008800000 */
[----:B------:R-:W-:Y:S05]  /*0220*/  @P0 BRA `(.L_x_2) ;  /* 0x0000000000580947 */ /* 0x000fea0003800000 */
[----:B------:R-:W0:Y:S01]  /*0230*/  S2UR UR7, SR_CgaCtaId ;  /* 0x00000000000779c3 */ /* 0x000e220000008800 */
[----:B------:R-:W-:Y:S01]  /*0240*/  UMOV UR4, 0x400 ;  /* 0x0000040000047882 */ /* 0x000fe20000000000 */
[----:B------:R-:W-:Y:S01]  /*0250*/  UMOV UR5, 0x1 ;  /* 0x0000000100057882 */ /* 0x000fe20000000000 */
[----:B------:R-:W-:Y:S01]  /*0260*/  UMOV UR8, 0x3 ;  /* 0x0000000300087882 */ /* 0x000fe20000000000 */
[----:B------:R-:W-:Y:S01]  /*0270*/  ELECT P0, URZ, PT ;  /* 0x00000000003f782f */ /* 0x000fe20003800000 */
[----:B------:R-:W-:-:S04]  /*0280*/  UIADD3 UR8, -UR8, 0x100000, URZ ;  /* 0x0010000008087890 */ /* 0x000fc8000fffe13f */
[----:B------:R-:W-:Y:S02]  /*0290*/  USHF.L.U32 UR9, UR8, 0xb, URZ ;  /* 0x0000000b08097899 */ /* 0x000fe4000800063f */
[----:B------:R-:W-:Y:S02]  /*02a0*/  USHF.L.U32 UR8, UR8, 0x1, URZ ;  /* 0x0000000108087899 */ /* 0x000fe4000800063f */
[----:B0-----:R-:W-:Y:S02]  /*02b0*/  ULEA UR7, UR7, UR4, 0x18 ;  /* 0x0000000407077291 */ /* 0x001fe4000f8ec03f */
[----:B------:R-:W-:-:S04]  /*02c0*/  UIADD3 UR4, -UR5, 0x100000, URZ ;  /* 0x0010000005047890 */ /* 0x000fc8000fffe13f */
[----:B------:R-:W-:Y:S02]  /*02d0*/  USHF.L.U32 UR5, UR4, 0xb, URZ ;  /* 0x0000000b04057899 */ /* 0x000fe4000800063f */
[----:B------:R-:W-:Y:S01]  /*02e0*/  USHF.L.U32 UR4, UR4, 0x1, URZ ;  /* 0x0000000104047899 */ /* 0x000fe2000800063f */
[----:B------:R-:W0:Y:S11]  /*02f0*/  FENCE.VIEW.ASYNC.S ;  /* 0x00000000000073c6 */ /* 0x000e360000000000 */
[----:B0-----:R0:W1:Y:S01]  /*0300*/  SYNCS.EXCH.64 URZ, [UR7], UR4 ;  /* 0x00000004073f75b2 */ /* 0x0010620008000100 */
[----:B------:R0:W2:Y:S01]  /*0310*/  SYNCS.EXCH.64 URZ, [UR7+0x20], UR8 ;  /* 0x00002008073f75b2 */ /* 0x0000a20008000100 */
[----:B------:R0:W3:Y:S01]  /*0320*/  SYNCS.EXCH.64 URZ, [UR7+0x8], UR4 ;  /* 0x00000804073f75b2 */ /* 0x0000e20008000100 */
[----:B------:R0:W4:Y:S01]  /*0330*/  SYNCS.EXCH.64 URZ, [UR7+0x28], UR8 ;  /* 0x00002808073f75b2 */ /* 0x0001220008000100 */
[----:B------:R0:W0:Y:S01]  /*0340*/  SYNCS.EXCH.64 URZ, [UR7+0x10], UR4 ;  /* 0x00001004073f75b2 */ /* 0x0000220008000100 */
[----:B------:R0:W0:Y:S01]  /*0350*/  SYNCS.EXCH.64 URZ, [UR7+0x30], UR8 ;  /* 0x00003008073f75b2 */ /* 0x0000220008000100 */
[----:B------:R0:W0:Y:S01]  /*0360*/  SYNCS.EXCH.64 URZ, [UR7+0x18], UR4 ;  /* 0x00001804073f75b2 */ /* 0x0000220008000100 */
[----:B------:R0:W0:Y:S01]  /*0370*/  SYNCS.EXCH.64 URZ, [UR7+0x38], UR8 ;  /* 0x00003808073f75b2 */ /* 0x0000220008000100 */
[----:B------:R-:W-:Y:S01]  /*0380*/  NOP ;  /* 0x0000000000007918 */ /* 0x000fe20000000000 */
.L_x_2:
[----:B------:R-:W5:Y:S01]  /*0390*/  S2UR UR15, SR_CTAID.X ;  /* 0x00000000000f79c3 */ /* 0x000f620000002500 */
[----:B------:R-:W-:Y:S01]  /*03a0*/  SHF.R.S32.HI R3, RZ, 0x1f, R0 ;  /* 0x0000001fff037819 */ /* 0x000fe20000011400 */
[----:B------:R-:W1:Y:S01]  /*03b0*/  SHFL.IDX PT, R8, R2, RZ, 0x1f ;  /* 0x00001fff02087589 */ /* 0x000e6200000e0000 */
[----:B0-----:R-:W-:Y:S01]  /*03c0*/  ULDC UR4, c[0x0][0x150] ;  /* 0x0000540000047ab9 */ /* 0x001fe20000000800 */
[----:B------:R-:W-:Y:S02]  /*03d0*/  ELECT P0, URZ, PT ;  /* 0x00000000003f782f */ /* 0x000fe40003800000 */
[----:B------:R-:W-:Y:S01]  /*03e0*/  LEA.HI R3, R3, R0, RZ, 0x7 ;  /* 0x0000000003037211 */ /* 0x000fe200078f38ff */
[----:B------:R0:W2:Y:S01]  /*03f0*/  SHFL.IDX PT, R9, R2, RZ, 0x1f ;  /* 0x00001fff02097589 */ /* 0x0000a200000e0000 */
[----:B------:R-:W-:Y:S01]  /*0400*/  ELECT P1, URZ, PT ;  /* 0x00000000003f782f */ /* 0x000fe20003820000 */
[----:B------:R-:W3:Y:S01]  /*0410*/  S2UR UR8, SR_CTAID.Y ;  /* 0x00000000000879c3 */ /* 0x000ee20000002600 */
[----:B------:R-:W-:Y:S01]  /*0420*/  LOP3.LUT R3, R3, 0xffffff80, RZ, 0xc0, !PT ;  /* 0xffffff8003037812 */ /* 0x000fe200078ec0ff */
[----:B------:R-:W-:Y:S01]  /*0430*/  ULDC UR7, c[0x0][0x144] ;  /* 0x0000510000077ab9 */ /* 0x000fe20000000800 */
[----:B------:R-:W-:Y:S01]  /*0440*/  UMOV UR18, 0x80 ;  /* 0x0000008000127882 */ /* 0x000fe20000000000 */
[----:B------:R-:W-:Y:S01]  /*0450*/  NOP ;  /* 0x0000000000007918 */ /* 0x000fe20000000000 */
[----:B------:R-:W-:Y:S01]  /*0460*/  NOP ;  /* 0x0000000000007918 */ /* 0x000fe20000000000 */
[----:B------:R-:W-:Y:S01]  /*0470*/  IMAD.IADD R3, R0, 0x1, -R3 ;  /* 0x0000000100037824 */ /* 0x000fe200078e0a03 */
[----:B0-----:R-:W-:Y:S01]  /*0480*/  SHF.R.S32.HI R2, RZ, 0x1f, R5 ;  /* 0x0000001fff027819 */ /* 0x001fe20000011405 */
[----:B------:R-:W-:Y:S01]  /*0490*/  ULDC UR17, c[0x0][0x148] ;  /* 0x0000520000117ab9 */ /* 0x000fe20000000800 */
[----:B------:R-:W-:Y:S01]  /*04a0*/  IMAD.MOV.U32 R152, RZ, RZ, 0x1 ;  /* 0x00000001ff987424 */ /* 0x000fe200078e00ff */
[----:B------:R-:W-:-:S02]  /*04b0*/  ISETP.NE.AND P2, PT, RZ, UR19, PT ;  /* 0x00000013ff007c0c */ /* 0x000fc4000bf45270 */
[----:B------:R-:W-:Y:S02]  /*04c0*/  SHF.R.S32.HI R6, RZ, 0x1f, R3 ;  /* 0x0000001fff067819 */ /* 0x000fe40000011403 */
[----:B------:R-:W-:Y:S02]  /*04d0*/  LEA.HI R2, R2, R5, RZ, 0x2 ;  /* 0x0000000502027211 */ /* 0x000fe400078f10ff */
[----:B-----5:R-:W-:Y:S02]  /*04e0*/  I2FP.F32.U32 R10, UR15 ;  /* 0x0000000f000a7c45 */ /* 0x020fe40008201000 */
[----:B------:R-:W-:Y:S02]  /*04f0*/  LEA.HI R7, R6, R3, RZ, 0x3 ;  /* 0x0000000306077211 */ /* 0x000fe400078f18ff */
[----:B-1----:R-:W-:Y:S01]  /*0500*/  ISETP.NE.OR P0, PT, R8, RZ, !P0 ;  /* 0x000000ff0800720c */ /* 0x002fe20004705670 */
[----:B------:R-:W-:Y:S01]  /*0510*/  FMUL R10, R10, UR4 ;  /* 0x000000040a0a7c20 */ /* 0x000fe20008400000 */
[--C-:B------:R-:W-:Y:S01]  /*0520*/  SHF.R.S32.HI R8, RZ, 0x3, R7.reuse ;  /* 0x00000003ff087819 */ /* 0x100fe20000011407 */
[----:B------:R-:W-:Y:S01]  /*0530*/  ULDC UR4, c[0x0][0x154] ;  /* 0x0000550000047ab9 */ /* 0x000fe20000000800 */
[----:B------:R-:W-:-:S02]  /*0540*/  SHF.R.S32.HI R7, RZ, 0x1f, R7 ;  /* 0x0000001fff077819 */ /* 0x000fc40000011407 */
[----:B--2---:R-:W-:Y:S01]  /*0550*/  ISETP.NE.OR P1, PT, R9, RZ, !P1 ;  /* 0x000000ff0900720c */ /* 0x004fe20004f25670 */
[----:B------:R-:W0:Y:S01]  /*0560*/  F2I.U32.TRUNC.NTZ R10, R10 ;  /* 0x0000000a000a7305 */ /* 0x000e22000020f000 */
[----:B------:R-:W-:Y:S02]  /*0570*/  LEA.HI R7, R7, R8, RZ, 0x2 ;  /* 0x0000000807077211 */ /* 0x000fe400078f10ff */
[----:B---3--:R-:W-:Y:S02]  /*0580*/  I2FP.F32.U32 R9, UR8 ;  /* 0x0000000800097c45 */ /* 0x008fe40008201000 */
[----:B------:R-:W-:Y:S01]  /*0590*/  LOP3.LUT R7, R7, 0xfffffffc, RZ, 0xc0, !PT ;  /* 0xfffffffc07077812 */ /* 0x000fe200078ec0ff */
[----:B------:R-:W-:Y:S01]  /*05a0*/  VOTEU.ALL UP0, P0 ;  /* 0x00000000003f7886 */ /* 0x000fe20000000000 */
[----:B------:R-:W-:Y:S01]  /*05b0*/  LOP3.LUT R2, R2, 0x3ffffffc, RZ, 0xc0, !PT ;  /* 0x3ffffffc02027812 */ /* 0x000fe200078ec0ff */
[----:B------:R-:W-:Y:S02]  /*05c0*/  FMUL R9, R9, UR4 ;  /* 0x0000000409097c20 */ /* 0x000fe40008400000 */
[----:B------:R-:W-:Y:S01]  /*05d0*/  IMAD.IADD R7, R8, 0x1, -R7 ;  /* 0x0000000108077824 */ /* 0x000fe200078e0a07 */
[----:B------:R-:W1:Y:S01]  /*05e0*/  @!UP0 S2UR UR11, SR_CgaCtaId ;  /* 0x00000000000b89c3 */ /* 0x000e620000008800 */
[----:B------:R-:W-:Y:S01]  /*05f0*/  IMAD.IADD R2, R5, 0x1, -R2 ;  /* 0x0000000105027824 */ /* 0x000fe200078e0a02 */
[----:B------:R-:W-:Y:S01]  /*0600*/  VOTEU.ALL UP1, P1 ;  /* 0x00000000003f7886 */ /* 0x000fe20000820000 */
[----:B------:R-:W2:Y:S01]  /*0610*/  F2I.U32.TRUNC.NTZ R9, R9 ;  /* 0x0000000900097305 */ /* 0x000ea2000020f000 */
[----:B0-----:R-:W-:Y:S01]  /*0620*/  R2UR UR4, R10 ;  /* 0x000000000a0472ca */ /* 0x001fe200000e0000 */
[----:B------:R-:W-:Y:S01]  /*0630*/  IMAD R2, R2, 0x4, R7 ;  /* 0x0000000402027824 */ /* 0x000fe200078e0207 */
[----:B------:R-:W-:Y:S01]  /*0640*/  @!UP0 UMOV UR10, 0x400 ;  /* 0x00000400000a8882 */ /* 0x000fe20000000000 */
[----:B------:R-:W-:Y:S01]  /*0650*/  @!UP1 UMOV UR13, 0x400 ;  /* 0x00000400000d9882 */ /* 0x000fe20000000000 */
[----:B------:R-:W0:Y:S01]  /*0660*/  @!UP1 S2UR UR16, SR_CgaCtaId ;  /* 0x00000000001099c3 */ /* 0x000e220000008800 */
[C---:B------:R-:W-:Y:S01]  /*0670*/  IMAD.SHL.U32 R153, R2.reuse, 0x4, RZ ;  /* 0x0000000402997824 */ /* 0x040fe200078e00ff */
[C---:B------:R-:W-:Y:S01]  /*0680*/  LEA.HI R5, R2.reuse, R2, RZ, 0x1 ;  /* 0x0000000202057211 */ /* 0x040fe200078f08ff */
[----:B------:R-:W-:Y:S01]  /*0690*/  VOTEU.ALL UP2, P1 ;  /* 0x00000000003f7886 */ /* 0x000fe20000840000 */
[----:B------:R-:W-:Y:S01]  /*06a0*/  VOTEU.ALL UP3, P1 ;  /* 0x00000000003f7886 */ /* 0x000fe20000860000 */
[----:B------:R-:W-:Y:S01]  /*06b0*/  VOTEU.ALL UP4, P1 ;  /* 0x00000000003f7886 */ /* 0x000fe20000880000 */
[----:B------:R-:W-:Y:S01]  /*06c0*/  LOP3.LUT R5, R5, 0xfffffffe, RZ, 0xc0, !PT ;  /* 0xfffffffe05057812 */ /* 0x000fe200078ec0ff */
[----:B------:R-:W-:Y:S01]  /*06d0*/  VOTEU.ALL UP5, P1 ;  /* 0x00000000003f7886 */ /* 0x000fe200008a0000 */
[C---:B------:R-:W-:Y:S01]  /*06e0*/  LOP3.LUT R153, R2.reuse, 0xc, R153, 0x78, !PT ;  /* 0x0000000c02997812 */ /* 0x040fe200078e7899 */
[----:B------:R-:W-:Y:S01]  /*06f0*/  UIADD3 UR4, -UR4, URZ, URZ ;  /* 0x0000003f04047290 */ /* 0x000fe2000fffe13f */
[----:B--2---:R-:W-:Y:S01]  /*0700*/  R2UR UR9, R9 ;  /* 0x00000000090972ca */ /* 0x004fe200000e0000 */
[----:B------:R-:W-:Y:S01]  /*0710*/  IMAD.IADD R5, R2, 0x1, -R5 ;  /* 0x0000000102057824 */ /* 0x000fe200078e0a05 */
[----:B------:R2:W3:Y:S01]  /*0720*/  SHFL.IDX PT, R7, R4, RZ, 0x1f ;  /* 0x00001fff04077589 */ /* 0x0004e200000e0000 */
[----:B------:R-:W-:-:S03]  /*0730*/  UIMAD UR7, UR7, UR4, UR15 ;  /* 0x00000004070772a4 */ /* 0x000fc6000f8e020f */
[----:B------:R-:W-:Y:S01]  /*0740*/  UMOV UR4, 0x20 ;  /* 0x0000002000047882 */ /* 0x000fe20000000000 */
[----:B-1----:R-:W-:Y:S02]  /*0750*/  @!UP0 ULEA UR12, UR11, UR10, 0x18 ;  /* 0x0000000a0b0c8291 */ /* 0x002fe4000f8ec03f */
[----:B------:R-:W-:Y:S01]  /*0760*/  ISETP.NE.AND P3, PT, R5, UR7, PT ;  /* 0x0000000705007c0c */ /* 0x000fe2000bf65270 */
[----:B------:R-:W-:-:S04]  /*0770*/  @!UP0 UIADD3 UR4, -UR4, 0x100000, URZ ;  /* 0x0010000004048890 */ /* 0x000fc8000fffe13f */
[----:B------:R-:W-:Y:S02]  /*0780*/  @!UP0 USHF.L.U32 UR5, UR4, 0xb, URZ ;  /* 0x0000000b04058899 */ /* 0x000fe4000800063f */
[----:B------:R-:W-:Y:S01]  /*0790*/  @!UP0 USHF.L.U32 UR4, UR4, 0x1, URZ ;  /* 0x0000000104048899 */ /* 0x000fe2000800063f */
[----:B------:R-:W1:Y:S01]  /*07a0*/  LDC R5, c[0x0][0x140] ;  /* 0x00005000ff057b82 */ /* 0x000e620000000800 */
[----:B------:R-:W-:-:S04]  /*07b0*/  @!UP1 UIADD3 UR10, -UR18, 0x100000, URZ ;  /* 0x00100000120a9890 */ /* 0x000fc8000fffe13f */
[----:B------:R-:W-:Y:S02]  /*07c0*/  @!UP1 USHF.L.U32 UR11, UR10, 0xb, URZ ;  /* 0x0000000b0a0b9899 */ /* 0x000fe4000800063f */
[----:B------:R-:W-:Y:S02]  /*07d0*/  @!UP1 USHF.L.U32 UR10, UR10, 0x1, URZ ;  /* 0x000000010a0a9899 */ /* 0x000fe4000800063f */
[----:B0-----:R-:W-:Y:S01]  /*07e0*/  @!UP1 ULEA UR13, UR16, UR13, 0x18 ;  /* 0x0000000d100d9291 */ /* 0x001fe2000f8ec03f */
[----:B------:R-:W-:Y:S01]  /*07f0*/  VOTEU.ALL UP0, P0 ;  /* 0x00000000003f7886 */ /* 0x000fe20000000000 */
[----:B------:R-:W-:Y:S01]  /*0800*/  VOTEU.ALL UP1, P0 ;  /* 0x00000000003f7886 */ /* 0x000fe20000020000 */
[----:B------:R-:W-:Y:S01]  /*0810*/  UIADD3 UR9, -UR9, URZ, URZ ;  /* 0x0000003f09097290 */ /* 0x000fe2000fffe13f */
[----:B------:R-:W-:Y:S01]  /*0820*/  LOP3.LUT P0, RZ, R3, 0x7, RZ, 0xc0, !PT ;  /* 0x0000000703ff7812 */ /* 0x000fe2000780c0ff */
[----:B------:R-:W0:Y:S02]  /*0830*/  FENCE.VIEW.ASYNC.S ;  /* 0x00000000000073c6 */ /* 0x000e240000000000 */
[----:B0-----:R-:W0:Y:S01]  /*0840*/  @!UP0 SYNCS.EXCH.64 URZ, [UR12+0x70], UR4 ;  /* 0x000070040c3f85b2 */ /* 0x001e220008000100 */
[----:B------:R-:W-:-:S02]  /*0850*/  @P3 LEA.HI R2, R153, R153, RZ, 0x1 ;  /* 0x0000009999023211 */ /* 0x000fc400078f08ff */
[----:B------:R-:W-:Y:S02]  /*0860*/  ISETP.LT.U32.AND P0, PT, R153, 0x4, !P0 ;  /* 0x000000049900780c */ /* 0x000fe40004701070 */
[----:B------:R-:W-:Y:S02]  /*0870*/  @P3 SHF.R.S32.HI R2, RZ, 0x1, R2 ;  /* 0x00000001ff023819 */ /* 0x000fe40000011402 */
[----:B-1----:R-:W-:Y:S02]  /*0880*/  ISETP.EQ.U32.AND P1, PT, R5, 0x1, PT ;  /* 0x000000010500780c */ /* 0x002fe40003f22070 */
[----:B------:R-:W-:Y:S01]  /*0890*/  SEL R5, RZ, 0x1, !P0 ;  /* 0x00000001ff057807 */ /* 0x000fe20004000000 */
[----:B------:R1:W0:Y:S01]  /*08a0*/  @!UP1 SYNCS.EXCH.64 URZ, [UR12+0x78], UR4 ;  /* 0x000078040c3f95b2 */ /* 0x0002220008000100 */
[----:B------:R-:W-:Y:S01]  /*08b0*/  NOP ;  /* 0x0000000000007918 */ /* 0x000fe20000000000 */
[----:B-1----:R-:W-:Y:S01]  /*08c0*/  UIMAD UR4, UR17, UR9, UR8 ;  /* 0x00000009110472a4 */ /* 0x002fe2000f8e0208 */
[----:B------:R2:W1:Y:S05]  /*08d0*/  @!UP2 SYNCS.EXCH.64 URZ, [UR13+0x50], UR10 ;  /* 0x0000500a0d3fa5b2 */ /* 0x00046a0008000100 */
[----:B------:R-:W-:-:S04]  /*08e0*/  @P3 ISETP.NE.AND P4, PT, R2, UR4, PT ;  /* 0x0000000402003c0c */ /* 0x000fc8000bf85270 */
[----:B------:R-:W-:-:S04]  /*08f0*/  @P3 SEL R152, RZ, 0x1, P4 ;  /* 0x00000001ff983807 */ /* 0x000fc80002000000 */
[----:B------:R-:W-:Y:S01]  /*0900*/  LOP3.LUT R152, R152, R5, RZ, 0xc0, !PT ;  /* 0x0000000598987212 */ /* 0x000fe200078ec0ff */
[----:B------:R2:W0:Y:S01]  /*0910*/  @!UP3 SYNCS.EXCH.64 URZ, [UR13+0x58], UR10 ;  /* 0x0000580a0d3fb5b2 */ /* 0x0004220008000100 */
[----:B------:R2:W0:Y:S01]  /*0920*/  @!UP4 SYNCS.EXCH.64 URZ, [UR13+0x60], UR10 ;  /* 0x0000600a0d3fc5b2 */ /* 0x0004220008000100 */
[----:B------:R2:W0:Y:S01]  /*0930*/  @!UP5 SYNCS.EXCH.64 URZ, [UR13+0x68], UR10 ;  /* 0x0000680a0d3fd5b2 */ /* 0x0004220008000100 */
[----:B------:R-:W-:Y:S01]  /*0940*/  NOP ;  /* 0x0000000000007918 */ /* 0x000fe20000000000 */
[----:B--23--:R-:W-:Y:S05]  /*0950*/  @!P1 BRA `(.L_x_3) ;  /* 0x0000000000089947 */ /* 0x00cfea0003800000 */
[----:B01--4-:R-:W-:Y:S01]  /*0960*/  UCGABAR_ARV ;  /* 0x00000000000079c7 */ /* 0x013fe20008000000 */
[----:B------:R-:W-:Y:S05]  /*0970*/  BRA `(.L_x_4) ;  /* 0x0000000000047947 */ /* 0x000fea0003800000 */
.L_x_3:
[----:B01--4-:R-:W-:Y:S01]  /*0980*/  NOP ;  /* 0x0000000000007918 */ /* 0x013fe20000000000 */
.L_x_4:
[----:B------:R-:W-:Y:S01]  /*0990*/  ULDC.64 UR4, c[0x0][0x598] ;  /* 0x0001660000047ab9 */ /* 0x000fe20000000a00 */
[----:B------:R-:W-:Y:S01]  /*09a0*/  ULDC.64 UR50, c[0x0][0x208] ;  /* 0x0000820000327ab9 */ /* 0x000fe20000000a00 */
[----:B------:R-:W-:-:S04]  /*09b0*/  ISETP.NE.U32.AND P0, PT, RZ, UR4, PT ;  /* 0x00000004ff007c0c */ /* 0x000fc8000bf05070 */
[----:B------:R-:W-:-:S13]  /*09c0*/  ISETP.NE.AND.EX P0, PT, RZ, UR5, PT, P0 ;  /* 0x00000005ff007c0c */ /* 0x000fda000bf05300 */
[----:B------:R-:W-:Y:S05]  /*09d0*/  @!P0 BRA `(.L_x_5) ;  /* 0x00000000001c8947 */ /* 0x000fea0003800000 */
[----:B------:R-:W0:Y:S02]  /*09e0*/  LDC.64 R4, c[0x0][0x598] ;  /* 0x00016600ff047b82 */ /* 0x000e240000000a00 */
[----:B0-----:R-:W2:Y:S02]  /*09f0*/  LDG.E.64 R4, desc[UR50][R4.64] ;  /* 0x0000003204047981 */ /* 0x001ea4000c1e1b00 */
[----:B--2---:R-:W-:-:S04]  /*0a00*/  ISETP.NE.U32.AND P0, PT, R4, RZ, PT ;  /* 0x000000ff0400720c */ /* 0x004fc80003f05070 */
[----:B------:R-:W-:-:S13]  /*0a10*/  ISETP.NE.AND.EX P0, PT, R5, RZ, PT, P0 ;  /* 0x000000ff0500720c */ /* 0x000fda0003f05300 */
[----:B------:R-:W-:Y:S05]  /*0a20*/  @!P0 BRA `(.L_x_5) ;  /* 0x0000000000088947 */ /* 0x000fea0003800000 */
[----:B------:R0:W5:Y:S01]  /*0a30*/  LD.E R23, desc[UR50][R4.64] ;  /* 0x0000003204177980 */ /* 0x000162000c101900 */
[----:B------:R-:W-:Y:S05]  /*0a40*/  BRA `(.L_x_6) ;  /* 0x0000000000247947 */ /* 0x000fea0003800000 */
.L_x_5:
[----:B------:R-:W-:Y:S02]  /*0a50*/  ULDC.64 UR4, c[0x0][0x588] ;  /* 0x0001620000047ab9 */ /* 0x000fe40000000a00 */
[----:B------:R-:W-:-:S04]  /*0a60*/  ISETP.NE.U32.AND P0, PT, RZ, UR4, PT ;  /* 0x00000004ff007c0c */ /* 0x000fc8000bf05070 */
[----:B------:R-:W-:-:S13]  /*0a70*/  ISETP.NE.AND.EX P0, PT, RZ, UR5, PT, P0 ;  /* 0x00000005ff007c0c */ /* 0x000fda000bf05300 */
[----:B------:R-:W-:Y:S05]  /*0a80*/  @!P0 BRA `(.L_x_7) ;  /* 0x00000000000c8947 */ /* 0x000fea0003800000 */
[----:B------:R-:W0:Y:S02]  /*0a90*/  LDC.64 R4, c[0x0][0x588] ;  /* 0x00016200ff047b82 */ /* 0x000e240000000a00 */
[----:B0-----:R1:W5:Y:S01]  /*0aa0*/  LDG.E R23, desc[UR50][R4.64] ;  /* 0x0000003204177981 */ /* 0x001362000c1e1900 */
[----:B------:R-:W-:Y:S05]  /*0ab0*/  BRA `(.L_x_6) ;  /* 0x0000000000087947 */ /* 0x000fea0003800000 */
.L_x_7:
[----:B------:R-:W-:Y:S02]  /*0ac0*/  ULDC UR4, c[0x0][0x580] ;  /* 0x0001600000047ab9 */ /* 0x000fe40000000800 */
[----:B------:R-:W-:-:S07]  /*0ad0*/  IMAD.U32 R23, RZ, RZ, UR4 ;  /* 0x00000004ff177e24 */ /* 0x000fce000f8e00ff */
.L_x_6:
[----:B------:R-:W-:Y:S02]  /*0ae0*/  ULDC.64 UR4, c[0x0][0x5a0] ;  /* 0x0001680000047ab9 */ /* 0x000fe40000000a00 */
[----:B------:R-:W-:-:S04]  /*0af0*/  ISETP.NE.U32.AND P0, PT, RZ, UR4, PT ;  /* 0x00000004ff007c0c */ /* 0x000fc8000bf05070 */
[----:B------:R-:W-:-:S13]  /*0b00*/  ISETP.NE.AND.EX P0, PT, RZ, UR5, PT, P0 ;  /* 0x00000005ff007c0c */ /* 0x000fda000bf05300 */
[----:B------:R-:W-:Y:S05]  /*0b10*/  @!P0 BRA `(.L_x_8) ;  /* 0x00000000001c8947 */ /* 0x000fea0003800000 */
[----:B01----:R-:W0:Y:S02]  /*0b20*/  LDC.64 R4, c[0x0][0x5a0] ;  /* 0x00016800ff047b82 */ /* 0x003e240000000a00 */
[----:B0-----:R-:W2:Y:S02]  /*0b30*/  LDG.E.64 R4, desc[UR50][R4.64] ;  /* 0x0000003204047981 */ /* 0x001ea4000c1e1b00 */
[----:B--2---:R-:W-:-:S04]  /*0b40*/  ISETP.NE.U32.AND P0, PT, R4, RZ, PT ;  /* 0x000000ff0400720c */ /* 0x004fc80003f05070 */
[----:B------:R-:W-:-:S13]  /*0b50*/  ISETP.NE.AND.EX P0, PT, R5, RZ, PT, P0 ;  /* 0x000000ff0500720c */ /* 0x000fda0003f05300 */
[----:B------:R-:W-:Y:S05]  /*0b60*/  @!P0 BRA `(.L_x_8) ;  /* 0x0000000000088947 */ /* 0x000fea0003800000 */
[----:B------:R0:W5:Y:S01]  /*0b70*/  LD.E R22, desc[UR50][R4.64] ;  /* 0x0000003204167980 */ /* 0x000162000c101900 */
[----:B------:R-:W-:Y:S05]  /*0b80*/  BRA `(.L_x_9) ;  /* 0x0000000000247947 */ /* 0x000fea0003800000 */
.L_x_8:
[----:B------:R-:W-:Y:S02]  /*0b90*/  ULDC.64 UR4, c[0x0][0x590] ;  /* 0x0001640000047ab9 */ /* 0x000fe40000000a00 */
[----:B------:R-:W-:-:S04]  /*0ba0*/  ISETP.NE.U32.AND P0, PT, RZ, UR4, PT ;  /* 0x00000004ff007c0c */ /* 0x000fc8000bf05070 */
[----:B------:R-:W-:-:S13]  /*0bb0*/  ISETP.NE.AND.EX P0, PT, RZ, UR5, PT, P0 ;  /* 0x00000005ff007c0c */ /* 0x000fda000bf05300 */
[----:B------:R-:W-:Y:S05]  /*0bc0*/  @!P0 BRA `(.L_x_10) ;  /* 0x00000000000c8947 */ /* 0x000fea0003800000 */
[----:B01----:R-:W0:Y:S02]  /*0bd0*/  LDC.64 R4, c[0x0][0x590] ;  /* 0x00016400ff047b82 */ /* 0x003e240000000a00 */
[----:B0-----:R1:W5:Y:S01]  /*0be0*/  LDG.E R22, desc[UR50][R4.64] ;  /* 0x0000003204167981 */ /* 0x001362000c1e1900 */
[----:B------:R-:W-:Y:S05]  /*0bf0*/  BRA `(.L_x_9) ;  /* 0x0000000000087947 */ /* 0x000fea0003800000 */
.L_x_10:
[----:B------:R-:W-:Y:S02]  /*0c00*/  ULDC UR4, c[0x0][0x584] ;  /* 0x0001610000047ab9 */ /* 0x000fe40000000800 */
[----:B------:R-:W-:-:S07]  /*0c10*/  IMAD.U32 R22, RZ, RZ, UR4 ;  /* 0x00000004ff167e24 */ /* 0x000fce000f8e00ff */
.L_x_9:
[----:B------:R-:W-:Y:S01]  /*0c20*/  ULDC UR4, c[0x0][0x65c] ;  /* 0x0001970000047ab9 */ /* 0x000fe20000000800 */
[----:B01----:R-:W0:Y:S01]  /*0c30*/  LDC.64 R4, c[0x0][0x650] ;  /* 0x00019400ff047b82 */ /* 0x003e220000000a00 */
[----:B------:R-:W-:Y:S01]  /*0c40*/  UISETP.NE.AND UP2, UPT, UR4, 0x1, UPT ;  /* 0x000000010400788c */ /* 0x000fe2000bf45270 */
[----:B------:R-:W-:Y:S01]  /*0c50*/  IMAD.MOV.U32 R18, RZ, RZ, -0x1 ;  /* 0xffffffffff127424 */ /* 0x000fe200078e00ff */
[----:B------:R-:W-:Y:S01]  /*0c60*/  UISETP.NE.AND UP0, UPT, UR19, 0x2, UPT ;  /* 0x000000021300788c */ /* 0x000fe2000bf05270 */
[----:B------:R-:W-:Y:S01]  /*0c70*/  IMAD.MOV.U32 R19, RZ, RZ, -0x1 ;  /* 0xffffffffff137424 */ /* 0x000fe200078e00ff */
[----:B------:R-:W-:-:S07]  /*0c80*/  UP2UR UR39, UPR, URZ, 0x4 ;  /* 0x000000043f277883 */ /* 0x000fce0008000000 */
[----:B------:R-:W-:Y:S01]  /*0c90*/  @UP2 ULDC UR12, c[0x0][0x10] ;  /* 0x00000400000c2ab9 */ /* 0x000fe20000000800 */
[----:B------:R-:W-:Y:S01]  /*0ca0*/  @UP2 UMOV UR4, UR8 ;  /* 0x0000000800042c82 */ /* 0x000fe20008000000 */
[----:B------:R-:W-:Y:S01]  /*0cb0*/  @UP2 UMOV UR5, URZ ;  /* 0x0000003f00052c82 */ /* 0x000fe20008000000 */
[----:B------:R-:W-:Y:S01]  /*0cc0*/  @!UP2 ULDC UR16, c[0x0][0xc] ;  /* 0x000003000010aab9 */ /* 0x000fe20000000800 */
[----:B------:R-:W-:Y:S01]  /*0cd0*/  @UP2 UIMAD.WIDE.U32 UR12, UR15, UR12, UR4 ;  /* 0x0000000c0f0c22a5 */ /* 0x000fe2000f8e0004 */
[----:B------:R-:W-:Y:S02]  /*0ce0*/  ULDC UR10, c[0x0][0xc] ;  /* 0x00000300000a7ab9 */ /* 0x000fe40000000800 */
[----:B------:R-:W-:Y:S01]  /*0cf0*/  @UP2 UMOV UR4, URZ ;  /* 0x0000003f00042c82 */ /* 0x000fe20008000000 */
[----:B------:R-:W-:Y:S01]  /*0d00*/  UMOV UR5, URZ ;  /* 0x0000003f00057c82 */ /* 0x000fe20008000000 */
[----:B------:R-:W-:Y:S01]  /*0d10*/  @UP2 UIADD3 UR18, UR13, UR4, URZ ;  /* 0x000000040d122290 */ /* 0x000fe2000fffe03f */
[----:B------:R-:W-:-:S02]  /*0d20*/  ULDC UR11, c[0x0][0x10] ;  /* 0x00000400000b7ab9 */ /* 0x000fc40000000800 */
[----:B------:R-:W-:Y:S01]  /*0d30*/  UMOV UR4, UR15 ;  /* 0x0000000f00047c82 */ /* 0x000fe20008000000 */
[----:B------:R-:W-:Y:S02]  /*0d40*/  UIMAD.WIDE.U32 UR10, UR10, UR11, URZ ;  /* 0x0000000b0a0a72a5 */ /* 0x000fe4000f8e003f */
[----:B------:R-:W-:Y:S01]  /*0d50*/  @!UP2 UIMAD.WIDE.U32 UR4, UR8, UR16, UR4 ;  /* 0x000000100804a2a5 */ /* 0x000fe2000f8e0004 */
[----:B------:R-:W-:Y:S02]  /*0d60*/  ULDC UR13, c[0x0][0x14] ;  /* 0x00000500000d7ab9 */ /* 0x000fe40000000800 */
[----:B------:R-:W-:Y:S02]  /*0d70*/  UIMAD.WIDE.U32 UR36, UR10, UR13, URZ ;  /* 0x0000000d0a2472a5 */ /* 0x000fe4000f8e003f */
[----:B------:R-:W-:Y:S02]  /*0d80*/  UIMAD UR40, UR11, UR13, URZ ;  /* 0x0000000d0b2872a4 */ /* 0x000fe4000f8e023f */
[----:B------:R-:W-:Y:S01]  /*0d90*/  @!UP2 UMOV UR12, UR4 ;  /* 0x00000004000cac82 */ /* 0x000fe20008000000 */
[----:B------:R-:W-:Y:S01]  /*0da0*/  @!UP2 UMOV UR18, UR5 ;  /* 0x000000050012ac82 */ /* 0x000fe20008000000 */
[----:B------:R-:W-:-:S02]  /*0db0*/  UIADD3 UR40, UR37, UR40, URZ ;  /* 0x0000002825287290 */ /* 0x000fc4000fffe03f */
[----:B------:R-:W-:-:S04]  /*0dc0*/  UIADD3 UR4, UP1, UR12, UR36, URZ ;  /* 0x000000240c047290 */ /* 0x000fc8000ff3e03f */
[----:B------:R-:W-:Y:S02]  /*0dd0*/  UIADD3.X UR5, UR18, UR40, URZ, UP1, !UPT ;  /* 0x0000002812057290 */ /* 0x000fe40008ffe43f */
[----:B------:R-:W-:Y:S02]  /*0de0*/  USEL UR4, UR4, UR12, !UP0 ;  /* 0x0000000c04047287 */ /* 0x000fe4000c000000 */
[----:B------:R-:W-:-:S04]  /*0df0*/  USEL UR5, UR5, UR18, !UP0 ;  /* 0x0000001205057287 */ /* 0x000fc8000c000000 */
[----:B0-----:R-:W-:Y:S01]  /*0e00*/  ISETP.LE.U32.AND P0, PT, R4, UR4, PT ;  /* 0x0000000404007c0c */ /* 0x001fe2000bf03070 */
[----:B------:R-:W-:Y:S01]  /*0e10*/  IMAD.U32 R16, RZ, RZ, UR4 ;  /* 0x00000004ff107e24 */ /* 0x000fe2000f8e00ff */
[----:B------:R-:W-:Y:S01]  /*0e20*/  PRMT R4, RZ, 0x7610, R4 ;  /* 0x00007610ff047816 */ /* 0x000fe20000000004 */
[----:B------:R-:W-:Y:S02]  /*0e30*/  IMAD.U32 R2, RZ, RZ, UR5 ;  /* 0x00000005ff027e24 */ /* 0x000fe4000f8e00ff */
[----:B------:R-:W-:-:S03]  /*0e40*/  IMAD.U32 R17, RZ, RZ, UR5 ;  /* 0x00000005ff117e24 */ /* 0x000fc6000f8e00ff */
[----:B------:R-:W-:Y:S01]  /*0e50*/  ISETP.GE.U32.AND.EX P0, PT, R2, R5, PT, P0 ;  /* 0x000000050200720c */ /* 0x000fe20003f06100 */
[----:B------:R-:W-:-:S12]  /*0e60*/  IMAD.MOV.U32 R2, RZ, RZ, -0x1 ;  /* 0xffffffffff027424 */ /* 0x000fd800078e00ff */
[----:B------:R-:W-:Y:S05]  /*0e70*/  @P0 BRA `(.L_x_11) ;  /* 0x0000000400500947 */ /* 0x000fea0003800000 */
[----:B------:R-:W-:Y:S01]  /*0e80*/  ULDC.64 UR18, c[0x0][0x628] ;  /* 0x00018a0000127ab9 */ /* 0x000fe20000000a00 */
[C---:B------:R-:W-:Y:S01]  /*0e90*/  R2UR UR20, R16.reuse ;  /* 0x00000000101472ca */ /* 0x040fe200000e0000 */
[----:B------:R-:W-:Y:S01]  /*0ea0*/  ULDC UR16, c[0x0][0x630] ;  /* 0x00018c0000107ab9 */ /* 0x000fe20000000800 */
[----:B------:R-:W-:Y:S02]  /*0eb0*/  ISETP.NE.U32.AND P0, PT, RZ, UR18, PT ;  /* 0x00000012ff007c0c */ /* 0x000fe4000bf05070 */
[----:B------:R-:W-:Y:S02]  /*0ec0*/  R2UR UR4, R16 ;  /* 0x00000000100472ca */ /* 0x000fe400000e0000 */
[----:B------:R-:W-:Y:S02]  /*0ed0*/  ISETP.NE.AND.EX P0, PT, RZ, UR19, PT, P0 ;  /* 0x00000013ff007c0c */ /* 0x000fe4000bf05300 */
[----:B------:R-:W-:-:S11]  /*0ee0*/  R2UR UR5, R17 ;  /* 0x00000000110572ca */ /* 0x000fd600000e0000 */
[----:B------:R-:W-:Y:S05]  /*0ef0*/  @!P0 BRA `(.L_x_12) ;  /* 0x0000000000308947 */ /* 0x000fea0003800000 */
[----:B------:R-:W-:Y:S01]  /*0f00*/  R2UR UR4, R16 ;  /* 0x00000000100472ca */ /* 0x000fe200000e0000 */
[----:B------:R-:W-:Y:S01]  /*0f10*/  ULDC UR12, c[0x0][0x634] ;  /* 0x00018d00000c7ab9 */ /* 0x000fe20000000800 */
[----:B------:R-:W-:-:S11]  /*0f20*/  R2UR UR15, R17 ;  /* 0x00000000110f72ca */ /* 0x000fd600000e0000 */
[----:B------:R-:W-:-:S04]  /*0f30*/  UIADD3 UR12, UP1, UR4, UR12, URZ ;  /* 0x0000000c040c7290 */ /* 0x000fc8000ff3e03f */
[----:B------:R-:W-:-:S04]  /*0f40*/  UIADD3.X UR15, URZ, UR15, URZ, UP1, !UPT ;  /* 0x0000000f3f0f7290 */ /* 0x000fc80008ffe43f */
[----:B------:R-:W-:-:S04]  /*0f50*/  UIMAD.WIDE.U32 UR4, UR15, UR18, URZ ;  /* 0x000000120f0472a5 */ /* 0x000fc8000f8e003f */
[----:B------:R-:W-:Y:S02]  /*0f60*/  UIMAD.WIDE.U32 UR10, UP1, UR12, UR19, UR4 ;  /* 0x000000130c0a72a5 */ /* 0x000fe4000f820004 */
[----:B------:R-:W-:Y:S02]  /*0f70*/  UIMAD.WIDE.U32 UR4, UR12, UR18, URZ ;  /* 0x000000120c0472a5 */ /* 0x000fe4000f8e003f */
[----:B------:R-:W-:Y:S02]  /*0f80*/  UIADD3.X UR13, URZ, URZ, URZ, UP1, !UPT ;  /* 0x0000003f3f0d7290 */ /* 0x000fe40008ffe43f */
[----:B------:R-:W-:Y:S01]  /*0f90*/  UIADD3 URZ, UP1, UR5, UR10, URZ ;  /* 0x0000000a053f7290 */ /* 0x000fe2000ff3e03f */
[----:B------:R-:W-:-:S03]  /*0fa0*/  UMOV UR12, UR11 ;  /* 0x0000000b000c7c82 */ /* 0x000fc60008000000 */
[----:B------:R-:W-:-:S12]  /*0fb0*/  UIMAD.WIDE.U32.X UR4, UR15, UR19, UR12, UP1 ;  /* 0x000000130f0472a5 */ /* 0x000fd800088e040c */
.L_x_12:
[----:B------:R-:W-:Y:S01]  /*0fc0*/  USHF.R.U64 UR4, UR4, UR16, UR5 ;  /* 0x0000001004047299 */ /* 0x000fe20008001205 */
[----:B------:R-:W-:Y:S01]  /*0fd0*/  R2UR UR11, R17 ;  /* 0x00000000110b72ca */ /* 0x000fe200000e0000 */
[----:B------:R-:W-:Y:S02]  /*0fe0*/  USHF.R.U32.HI UR5, URZ, UR16, UR5 ;  /* 0x000000103f057299 */ /* 0x000fe40008011605 */
[----:B------:R-:W-:Y:S01]  /*0ff0*/  UIADD3 UR12, UP1, URZ, -UR4, URZ ;  /* 0x800000043f0c7290 */ /* 0x000fe2000ff3e03f */
[----:B------:R-:W-:Y:S01]  /*1000*/  ULDC.64 UR18, c[0x0][0x620] ;  /* 0x0001880000127ab9 */ /* 0x000fe20000000a00 */
[----:B------:R-:W-:Y:S02]  /*1010*/  UISETP.NE.AND UP2, UPT, UR39, URZ, UPT ;  /* 0x0000003f2700728c */ /* 0x000fe4000bf45270 */
[----:B------:R-:W-:Y:S01]  /*1020*/  UIADD3.X UR5, URZ, ~UR5, URZ, UP1, !UPT ;  /* 0x800000053f057290 */ /* 0x000fe20008ffe43f */
[----:B------:R-:W-:Y:S01]  /*1030*/  UMOV UR10, UR20 ;  /* 0x00000014000a7c82 */ /* 0x000fe20008000000 */
[----:B------:R-:W-:-:S02]  /*1040*/  ULDC UR13, c[0x0][0x618] ;  /* 0x00018600000d7ab9 */ /* 0x000fc40000000800 */
[----:B------:R-:W-:Y:S02]  /*1050*/  UIMAD UR5, UR5, UR18, URZ ;  /* 0x00000012050572a4 */ /* 0x000fe4000f8e023f */
[----:B------:R-:W-:Y:S02]  /*1060*/  UIMAD.WIDE.U32 UR10, UR12, UR18, UR10 ;  /* 0x000000120c0a72a5 */ /* 0x000fe4000f8e000a */
[----:B------:R-:W-:Y:S02]  /*1070*/  UIMAD UR12, UR12, UR19, UR5 ;  /* 0x000000130c0c72a4 */ /* 0x000fe4000f8e0205 */
[----:B------:R-:W-:Y:S02]  /*1080*/  @UP2 UIMAD UR7, UR17, UR9, UR8 ;  /* 0x00000009110722a4 */ /* 0x000fe4000f8e0208 */
[----:B------:R-:W-:Y:S01]  /*1090*/  UIADD3 UR11, UR11, UR12, URZ ;  /* 0x0000000c0b0b7290 */ /* 0x000fe2000fffe03f */
[----:B------:R-:W-:Y:S01]  /*10a0*/  ULDC.64 UR8, c[0x0][0x640] ;  /* 0x0001900000087ab9 */ /* 0x000fe20000000a00 */
[----:B------:R-:W-:-:S02]  /*10b0*/  ULDC UR15, c[0x0][0x608] ;  /* 0x00018200000f7ab9 */ /* 0x000fc40000000800 */
[----:B------:R-:W-:Y:S01]  /*10c0*/  USHF.R.U64 UR20, UR10, UR13, UR11 ;  /* 0x0000000d0a147299 */ /* 0x000fe2000800120b */
[----:B------:R-:W-:Y:S01]  /*10d0*/  ISETP.NE.U32.AND P0, PT, RZ, UR8, PT ;  /* 0x00000008ff007c0c */ /* 0x000fe2000bf05070 */
[----:B------:R-:W-:Y:S01]  /*10e0*/  USHF.R.U32.HI UR11, URZ, UR13, UR11 ;  /* 0x0000000d3f0b7299 */ /* 0x000fe2000801160b */
[----:B------:R-:W-:Y:S02]  /*10f0*/  ULDC UR21, c[0x0][0x658] ;  /* 0x0001960000157ab9 */ /* 0x000fe40000000800 */
[----:B------:R-:W-:Y:S01]  /*1100*/  ISETP.NE.AND.EX P0, PT, RZ, UR9, PT, P0 ;  /* 0x00000009ff007c0c */ /* 0x000fe2000bf05300 */
[----:B------:R-:W-:Y:S02]  /*1110*/  USHF.R.U64 UR25, UR20, UR15, UR11 ;  /* 0x0000000f14197299 */ /* 0x000fe4000800120b */
[----:B------:R-:W-:Y:S01]  /*1120*/  USHF.R.U32.HI UR11, URZ, UR15, UR11 ;  /* 0x0000000f3f0b7299 */ /* 0x000fe2000801160b */
[----:B------:R-:W-:Y:S01]  /*1130*/  UMOV UR10, 0xffffffff ;  /* 0xffffffff000a7882 */ /* 0x000fe20000000000 */
[----:B------:R-:W-:Y:S01]  /*1140*/  ULDC UR5, c[0x0][0x600] ;  /* 0x0001800000057ab9 */ /* 0x000fe20000000800 */
[----:B------:R-:W-:-:S02]  /*1150*/  USHF.L.U32 UR10, UR10, UR21, URZ ;  /* 0x000000150a0a7299 */ /* 0x000fc4000800063f */
[----:B------:R-:W-:Y:S02]  /*1160*/  USHF.R.U64 UR26, UR25, UR21, UR11 ;  /* 0x00000015191a7299 */ /* 0x000fe4000800120b */
[----:B------:R-:W-:Y:S02]  /*1170*/  ULOP3.LUT UR15, URZ, UR10, URZ, 0x33, !UPT ;  /* 0x0000000a3f0f7292 */ /* 0x000fe4000f8e333f */
[----:B------:R-:W-:Y:S02]  /*1180*/  UIADD3 UR19, UR5, -0x1, URZ ;  /* 0xffffffff05137890 */ /* 0x000fe4000fffe03f */
[----:B------:R-:W-:Y:S01]  /*1190*/  USHF.R.U32.HI UR11, URZ, UR21, UR11 ;  /* 0x000000153f0b7299 */ /* 0x000fe2000801160b */
[----:B------:R-:W-:Y:S01]  /*11a0*/  ULDC UR22, c[0x0][0x648] ;  /* 0x0001920000167ab9 */ /* 0x000fe20000000800 */
[----:B------:R-:W-:Y:S01]  /*11b0*/  ULDC UR23, c[0x0][0x638] ;  /* 0x00018e0000177ab9 */ /* 0x000fe20000000800 */
[----:B------:R-:W-:Y:S01]  /*11c0*/  UMOV UR24, 0x1 ;  /* 0x0000000100187882 */ /* 0x000fe20000000000 */
[----:B------:R-:W-:Y:S01]  /*11d0*/  UMOV UR10, UR26 ;  /* 0x0000001a000a7c82 */ /* 0x000fe20008000000 */
[----:B------:R-:W-:Y:S07]  /*11e0*/  @!P0 BRA `(.L_x_13) ;  /* 0x0000000000308947 */ /* 0x000fee0003800000 */
[----:B------:R-:W-:Y:S02]  /*11f0*/  ULDC UR16, c[0x0][0x64c] ;  /* 0x0001930000107ab9 */ /* 0x000fe40000000800 */
        /* <DEDUP_REMOVED lines=8> */
[----:B------:R-:W-:-:S07]  /*1280*/  UIMAD.WIDE.U32.X UR8, UR18, UR9, UR16, UP1 ;  /* 0x00000009120872a5 */ /* 0x000fce00088e0410 */
[----:B------:R-:W-:Y:S01]  /*1290*/  UMOV UR10, UR8 ;  /* 0x00000008000a7c82 */ /* 0x000fe20008000000 */
[----:B------:R-:W-:-:S05]  /*12a0*/  UMOV UR11, UR9 ;  /* 0x00000009000b7c82 */ /* 0x000fca0008000000 */
.L_x_13:
[----:B------:R-:W-:Y:S01]  /*12b0*/  USHF.R.U64 UR9, UR10, UR22, UR11 ;  /* 0x000000160a097299 */ /* 0x000fe2000800120b */
[----:B------:R-:W-:Y:S01]  /*12c0*/  IMAD.MOV.U32 R4, RZ, RZ, 0x1 ;  /* 0x00000001ff047424 */ /* 0x000fe200078e00ff */
[----:B------:R-:W-:Y:S01]  /*12d0*/  USHF.L.U32 UR8, UR24, UR21, URZ ;  /* 0x0000001518087299 */ /* 0x000fe2000800063f */
[----:B------:R-:W-:Y:S01]  /*12e0*/  IMAD.U32 R19, RZ, RZ, UR4 ;  /* 0x00000004ff137e24 */ /* 0x000fe2000f8e00ff */
[----:B------:R-:W-:Y:S02]  /*12f0*/  ULOP3.LUT UR15, UR25, UR15, URZ, 0xc0, !UPT ;  /* 0x0000000f190f7292 */ /* 0x000fe4000f8ec03f */
[----:B------:R-:W-:Y:S02]  /*1300*/  UIADD3 UR10, -UR9, URZ, URZ ;  /* 0x0000003f090a7290 */ /* 0x000fe4000fffe13f */
[----:B------:R-:W-:Y:S02]  /*1310*/  UIMAD UR15, UR8, UR9, UR15 ;  /* 0x00000009080f72a4 */ /* 0x000fe4000f8e020f */
[----:B------:R-:W-:-:S02]  /*1320*/  ULOP3.LUT UR19, UR20, UR19, URZ, 0xc0, !UPT ;  /* 0x0000001314137292 */ /* 0x000fc4000f8ec03f */
[----:B------:R-:W-:Y:S01]  /*1330*/  UIMAD UR8, UR10, UR23, UR26 ;  /* 0x000000170a0872a4 */ /* 0x000fe2000f8e021a */
[----:B------:R-:W-:Y:S01]  /*1340*/  ULDC UR9, c[0x0][0x610] ;  /* 0x0001840000097ab9 */ /* 0x000fe20000000800 */
[----:B------:R-:W-:Y:S02]  /*1350*/  UISETP.NE.AND UP1, UPT, UR39, URZ, UPT ;  /* 0x0000003f2700728c */ /* 0x000fe4000bf25270 */
[----:B------:R-:W-:Y:S02]  /*1360*/  UIMAD UR7, UR15, UR9, UR7 ;  /* 0x000000090f0772a4 */ /* 0x000fe4000f8e0207 */
[----:B------:R-:W-:-:S04]  /*1370*/  UIMAD UR8, UR8, UR5, UR19 ;  /* 0x00000005080872a4 */ /* 0x000fc8000f8e0213 */
[----:B------:R-:W-:Y:S02]  /*1380*/  USEL UR5, UR8, UR7, !UP1 ;  /* 0x0000000708057287 */ /* 0x000fe4000c800000 */
[----:B------:R-:W-:-:S04]  /*1390*/  USEL UR7, UR7, UR8, !UP1 ;  /* 0x0000000807077287 */ /* 0x000fc8000c800000 */
[----:B------:R-:W-:Y:S02]  /*13a0*/  IMAD.U32 R2, RZ, RZ, UR5 ;  /* 0x00000005ff027e24 */ /* 0x000fe4000f8e00ff */
[----:B------:R-:W-:-:S07]  /*13b0*/  IMAD.U32 R18, RZ, RZ, UR7 ;  /* 0x00000007ff127e24 */ /* 0x000fce000f8e00ff */
.L_x_11:
[----:B------:R-:W-:Y:S05]  /*13c0*/  @!P1 BRA `(.L_x_14) ;  /* 0x00000000000c9947 */ /* 0x000fea0003800000 */
[----:B------:R-:W-:Y:S01]  /*13d0*/  UCGABAR_WAIT ;  /* 0x0000000000007dc7 */ /* 0x000fe20008000000 */
[----:B------:R-:W-:Y:S01]  /*13e0*/  CCTL.IVALL ;  /* 0x00000000ff00798f */ /* 0x000fe20002000000 */
[----:B------:R-:W-:Y:S05]  /*13f0*/  BRA `(.L_x_15) ;  /* 0x0000000000047947 */ /* 0x000fea0003800000 */
.L_x_14:
[----:B------:R-:W-:Y:S06]  /*1400*/  BAR.SYNC.DEFER_BLOCKING 0x0 ;  /* 0x0000000000007b1d */ /* 0x000fec0000010000 */
.L_x_15:
[----:B------:R-:W-:Y:S02]  /*1410*/  ULDC UR4, c[0x0][0x28c] ;  /* 0x0000a30000047ab9 */ /* 0x000fe40000000800 */
[----:B------:R-:W-:-:S04]  /*1420*/  UIADD3 UR4, UR4, 0x1f, URZ ;  /* 0x0000001f04047890 */ /* 0x000fc8000fffe03f */
[----:B------:R-:W-:-:S04]  /*1430*/  USHF.R.S32.HI UR5, URZ, 0x1f, UR4 ;  /* 0x0000001f3f057899 */ /* 0x000fc80008011404 */
[----:B------:R-:W-:-:S04]  /*1440*/  ULEA.HI UR5, UR5, UR4, URZ, 0x5 ;  /* 0x0000000405057291 */ /* 0x000fc8000f8f283f */
[----:B------:R-:W-:Y:S01]  /*1450*/  USHF.R.S32.HI UR38, URZ, 0x5, UR5 ;  /* 0x000000053f267899 */ /* 0x000fe20008011405 */
[----:B------:R-:W-:Y:S11]  /*1460*/  @!P2 BRA `(.L_x_16) ;  /* 0x000000900044a947 */ /* 0x000ff60003800000 */
[----:B------:R-:W-:-:S06]  /*1470*/  UISETP.GT.U32.AND UP1, UPT, UR14, 0x1, UPT ;  /* 0x000000010e00788c */ /* 0x000fcc000bf24070 */
[----:B------:R-:W-:-:S13]  /*1480*/  PLOP3.LUT P0, PT, PT, PT, UP1, 0x80, 0x0 ;  /* 0x000000000000781c */ /* 0x000fda0003f0f018 */
[----:B------:R-:W-:Y:S05]  /*1490*/  @P0 EXIT ;  /* 0x000000000000094d */ /* 0x000fea0003800000 */
.L_x_17:
[----:B------:R-:W-:-:S08]  /*14a0*/  NOP ;  /* 0x0000000000007918 */ /* 0x000fd00000000000 */
[----:B------:R-:W0:Y:S02]  /*14b0*/  USETMAXREG.TRY_ALLOC.CTAPOOL UP1, 0xe8 ;  /* 0x000000e8000079c8 */ /* 0x000e240008020600 */
[----:B0-----:R-:W-:-:S13]  /*14c0*/  PLOP3.LUT P0, PT, PT, PT, UP1, 0x80, 0x0 ;  /* 0x000000000000781c */ /* 0x001fda0003f0f018 */
[----:B------:R-:W-:Y:S05]  /*14d0*/  @!P0 BRA `(.L_x_17) ;  /* 0xfffffffc00f08947 */ /* 0x000fea000383ffff */
[----:B------:R-:W-:-:S13]  /*14e0*/  LOP3.LUT P0, RZ, R4, 0xff, RZ, 0xc0, !PT ;  /* 0x000000ff04ff7812 */ /* 0x000fda000780c0ff */
[----:B------:R-:W-:Y:S05]  /*14f0*/  @!P0 EXIT ;  /* 0x000000000000894d */ /* 0x000fea0003800000 */
[----:B------:R-:W0:Y:S01]  /*1500*/  S2UR UR5, SR_CgaCtaId ;  /* 0x00000000000579c3 */ /* 0x000e220000008800 */
[----:B------:R-:W-:Y:S01]  /*1510*/  VIADD R7, R7, 0xffffffff ;  /* 0xffffffff07077836 */ /* 0x000fe20000000000 */
[CC--:B------:R-:W-:Y:S01]  /*1520*/  LEA.HI R0, R6.reuse, R3.reuse, RZ, 0x2 ;  /* 0x0000000306007211 */ /* 0x0c0fe200078f10ff */
[----:B------:R-:W-:Y:S01]  /*1530*/  UMOV UR44, 0x400 ;  /* 0x00000400002c7882 */ /* 0x000fe20000000000 */
[----:B------:R-:W-:Y:S01]  /*1540*/  LEA.HI R6, R6, R3, RZ, 0x5 ;  /* 0x0000000306067211 */ /* 0x000fe200078f28ff */
[----:B------:R-:W-:Y:S01]  /*1550*/  USHF.R.U32.HI UR4, URZ, 0x2, UR38 ;  /* 0x000000023f047899 */ /* 0x000fe20008011626 */
[----:B------:R-:W-:Y:S01]  /*1560*/  R2UR UR46, R7 ;  /* 0x00000000072e72ca */ /* 0x000fe200000e0000 */
[----:B------:R-:W-:Y:S01]  /*1570*/  ULOP3.LUT UR45, UR38, 0x3, URZ, 0xc0, !UPT ;  /* 0x00000003262d7892 */ /* 0x000fe2000f8ec03f */
[--C-:B------:R-:W-:Y:S01]  /*1580*/  SHF.R.S32.HI R154, RZ, 0x2, R0.reuse ;  /* 0x00000002ff9a7819 */ /* 0x100fe20000011400 */
[----:B------:R-:W-:Y:S01]  /*1590*/  UISETP.LT.AND UP1, UPT, UR38, 0x1, UPT ;  /* 0x000000012600788c */ /* 0x000fe2000bf21270 */
[----:B------:R-:W-:Y:S01]  /*15a0*/  SHF.R.S32.HI R5, RZ, 0x1f, R0 ;  /* 0x0000001fff057819 */ /* 0x000fe20000011400 */
[----:B------:R-:W-:Y:S01]  /*15b0*/  ULOP3.LUT UR4, UR4, 0x1, URZ, 0xc0, !UPT ;  /* 0x0000000104047892 */ /* 0x000fe2000f8ec03f */
[----:B------:R-:W-:Y:S01]  /*15c0*/  LOP3.LUT R156, R0, 0xfffffffc, RZ, 0xc0, !PT ;  /* 0xfffffffc009c7812 */ /* 0x000fe200078ec0ff */
[----:B------:R-:W-:Y:S01]  /*15d0*/  ULDC UR6, c[0x0][0x284] ;  /* 0x0000a10000067ab9 */ /* 0x000fe20000000800 */
[----:B------:R-:W-:Y:S01]  /*15e0*/  LEA.HI R5, R5, R154, RZ, 0x3 ;  /* 0x0000009a05057211 */ /* 0x000fe200078f18ff */
[----:B------:R-:W-:Y:S01]  /*15f0*/  USEL UR45, UR45, URZ, !UP0 ;  /* 0x0000003f2d2d7287 */ /* 0x000fe2000c000000 */
[----:B------:R-:W-:Y:S01]  /*1600*/  ISETP.NE.AND P0, PT, R7, RZ, PT ;  /* 0x000000ff0700720c */ /* 0x000fe20003f05270 */
[----:B------:R-:W-:Y:S01]  /*1610*/  USEL UR48, UR38, 0x1, UP1 ;  /* 0x0000000126307887 */ /* 0x000fe20008800000 */
[----:B------:R-:W-:Y:S01]  /*1620*/  LOP3.LUT R5, R5, 0xfffffff8, RZ, 0xc0, !PT ;  /* 0xfffffff805057812 */ /* 0x000fe200078ec0ff */
[----:B------:R-:W-:Y:S01]  /*1630*/  USHF.L.U32 UR46, UR46, 0x3, URZ ;  /* 0x000000032e2e7899 */ /* 0x000fe2000800063f */
[----:B------:R-:W-:Y:S01]  /*1640*/  IMAD.IADD R156, R3, 0x1, -R156 ;  /* 0x00000001039c7824 */ /* 0x000fe200078e0a9c */
[----:B------:R-:W-:Y:S01]  /*1650*/  UISETP.EQ.U32.AND UP0, UPT, UR4, 0x1, !UP0 ;  /* 0x000000010400788c */ /* 0x000fe2000c702070 */
[----:B------:R-:W-:Y:S01]  /*1660*/  SEL R170, RZ, 0x1, P0 ;  /* 0x00000001ffaa7807 */ /* 0x000fe20000000000 */
[----:B------:R-:W-:Y:S01]  /*1670*/  IMAD.IADD R154, R154, 0x1, -R5 ;  /* 0x000000019a9a7824 */ /* 0x000fe200078e0a05 */
[----:B0-----:R-:W-:Y:S01]  /*1680*/  ULEA UR44, UR5, UR44, 0x18 ;  /* 0x0000002c052c7291 */ /* 0x001fe2000f8ec03f */
[----:B------:R-:W-:Y:S01]  /*1690*/  SHF.R.S32.HI R5, RZ, 0x5, R6 ;  /* 0x00000005ff057819 */ /* 0x000fe20000011406 */
[----:B------:R-:W-:Y:S01]  /*16a0*/  IMAD.U32 R158, RZ, RZ, UR46 ;  /* 0x0000002eff9e7e24 */ /* 0x000fe2000f8e00ff */
[----:B------:R-:W-:Y:S01]  /*16b0*/  ULOP3.LUT UR42, UR41, 0x1, URZ, 0xfc, !UPT ;  /* 0x00000001292a7892 */ /* 0x000fe2000f8efc3f */
[--C-:B------:R-:W-:Y:S01]  /*16c0*/  SHF.R.S32.HI R155, RZ, 0x1f, R154.reuse ;  /* 0x0000001fff9b7819 */ /* 0x100fe2000001149a */
[----:B------:R-:W-:Y:S01]  /*16d0*/  UIADD3 UR47, UR44, 0x50, URZ ;  /* 0x000000502c2f7890 */ /* 0x000fe2000fffe03f */
[C-C-:B------:R-:W-:Y:S01]  /*16e0*/  IMAD R161, R5.reuse, -0x10, -R154.reuse ;  /* 0xfffffff005a17824 */ /* 0x140fe200078e0a9a */
[C---:B------:R-:W-:Y:S01]  /*16f0*/  LOP3.LUT R160, R158.reuse, 0x8, RZ, 0xc0, !PT ;  /* 0x000000089ea07812 */ /* 0x040fe200078ec0ff */
[----:B------:R-:W-:Y:S01]  /*1700*/  USHF.L.U32 UR43, UR38, 0x1, URZ ;  /* 0x00000001262b7899 */ /* 0x000fe2000800063f */
[----:B------:R-:W-:Y:S01]  /*1710*/  IMAD.WIDE R154, R5, 0x10, R154 ;  /* 0x00000010059a7825 */ /* 0x000fe200078e029a */
[----:B------:R-:W-:Y:S01]  /*1720*/  LOP3.LUT R158, R158, 0x8, RZ, 0xc, !PT ;  /* 0x000000089e9e7812 */ /* 0x000fe200078e0cff */
[----:B------:R-:W-:Y:S01]  /*1730*/  UIADD3 UR48, -UR48, UR38, URZ ;  /* 0x0000002630307290 */ /* 0x000fe2000fffe13f */
[----:B------:R-:W-:Y:S01]  /*1740*/  LOP3.LUT R160, R160, 0x18, RZ, 0x3c, !PT ;  /* 0x00000018a0a07812 */ /* 0x000fe200078e3cff */
[----:B------:R-:W-:Y:S01]  /*1750*/  IMAD.U32 R157, RZ, RZ, UR47 ;  /* 0x0000002fff9d7e24 */ /* 0x000fe2000f8e00ff */
[----:B------:R-:W-:Y:S01]  /*1760*/  USEL UR49, URZ, 0x1, !UP0 ;  /* 0x000000013f317887 */ /* 0x000fe2000c000000 */
[----:B------:R-:W-:-:S02]  /*1770*/  VIADD R161, R161, UR6 ;  /* 0x00000006a1a17c36 */ /* 0x000fc40008000000 */
[----:B------:R-:W-:-:S09]  /*1780*/  VIADD R159, R157, UR46 ;  /* 0x0000002e9d9f7c36 */ /* 0x000fd20008000000 */
.L_x_293:
[----:B------:R-:W-:Y:S01]  /*1790*/  SHF.L.U32 R0, R170, 0x1f, RZ ;  /* 0x0000001faa007819 */ /* 0x000fe200000006ff */
[----:B------:R-:W-:Y:S02]  /*17a0*/  ULDC UR4, c[0x0][0x28c] ;  /* 0x0000a30000047ab9 */ /* 0x000fe40000000800 */
[----:B------:R-:W-:Y:S01]  /*17b0*/  ISETP.LT.AND P1, PT, RZ, UR4, PT ;  /* 0x00000004ff007c0c */ /* 0x000fe2000bf21270 */
[----:B------:R-:W0:Y:S02]  /*17c0*/  SYNCS.PHASECHK.TRANS64.TRYWAIT P0, [R157+UR46], R0 ;  /* 0x000000009d0075a7 */ /* 0x000e24000800016e */
[----:B01234-:R-:W-:Y:S10]  /*17d0*/  @!P0 BRA `(.L_x_18) ;  /* 0x0000009c00b88947 */ /* 0x01fff40003800000 */
.L_x_315:
[----:B------:R-:W-:Y:S05]  /*17e0*/  @P1 BRA `(.L_x_19) ;  /* 0x0000000000401947 */ /* 0x000fea0003800000 */
[----:B0-----:R-:W-:Y:S01]  /*17f0*/  MOV R0, 0x0 ;  /* 0x0000000000007802 */ /* 0x001fe20000000f00 */
[----:B------:R-:W-:Y:S01]  /*1800*/  ULDC.64 UR4, c[0x4][0x68] ;  /* 0x01001a0000047ab9 */ /* 0x000fe20000000a00 */
[----:B------:R-:W-:Y:S01]  /*1810*/  ULDC.64 UR6, c[0x4][0x8] ;  /* 0x0100020000067ab9 */ /* 0x000fe20000000a00 */
[----:B------:R-:W-:Y:S01]  /*1820*/  IMAD.U32 R4, RZ, RZ, UR4 ;  /* 0x00000004ff047e24 */ /* 0x000fe2000f8e00ff */
[----:B------:R0:W1:Y:S01]  /*1830*/  LDC.64 R14, c[0x4][R0] ;  /* 0x01000000000e7b82 */ /* 0x0000620000000a00 */
[----:B------:R-:W-:Y:S01]  /*1840*/  IMAD.U32 R5, RZ, RZ, UR5 ;  /* 0x00000005ff057e24 */ /* 0x000fe2000f8e00ff */
[----:B------:R-:W-:Y:S01]  /*1850*/  ULDC.64 UR4, c[0x4][0x70] ;  /* 0x01001c0000047ab9 */ /* 0x000fe20000000a00 */
[----:B------:R-:W-:Y:S02]  /*1860*/  IMAD.U32 R10, RZ, RZ, UR6 ;  /* 0x00000006ff0a7e24 */ /* 0x000fe4000f8e00ff */
[----:B------:R-:W-:Y:S02]  /*1870*/  IMAD.U32 R6, RZ, RZ, UR4 ;  /* 0x00000004ff067e24 */ /* 0x000fe4000f8e00ff */
[----:B------:R-:W-:-:S02]  /*1880*/  IMAD.U32 R7, RZ, RZ, UR5 ;  /* 0x00000005ff077e24 */ /* 0x000fc4000f8e00ff */
[----:B------:R-:W-:Y:S02]  /*1890*/  IMAD.U32 R11, RZ, RZ, UR7 ;  /* 0x00000007ff0b7e24 */ /* 0x000fe4000f8e00ff */
[----:B------:R-:W-:Y:S02]  /*18a0*/  IMAD.MOV.U32 R8, RZ, RZ, 0x1e1 ;  /* 0x000001e1ff087424 */ /* 0x000fe400078e00ff */
[----:B------:R-:W-:Y:S02]  /*18b0*/  IMAD.MOV.U32 R12, RZ, RZ, 0x1 ;  /* 0x00000001ff0c7424 */ /* 0x000fe400078e00ff */
[----:B0-----:R-:W-:-:S07]  /*18c0*/  IMAD.MOV.U32 R13, RZ, RZ, RZ ;  /* 0x000000ffff0d7224 */ /* 0x001fce00078e00ff */
[----:B------:R-:W-:-:S07]  /*18d0*/  LEPC R20, `(.L_x_19) ;  /* 0x000000001014794e */ /* 0x000fce0000000000 */
[----:B-1---5:R-:W-:Y:S05]  /*18e0*/  CALL.ABS.NOINC R14 ;  /* 0x000000000e007343 */ /* 0x022fea0003c00000 */
.L_x_19:
[----:B0-----:R-:W-:-:S05]  /*18f0*/  IMAD.U32 R0, RZ, RZ, UR42 ;  /* 0x0000002aff007e24 */ /* 0x001fca000f8e00ff */
[----:B------:R-:W-:-:S13]  /*1900*/  ISETP.NE.AND P0, PT, R0, 0x3, PT ;  /* 0x000000030000780c */ /* 0x000fda0003f05270 */
[----:B------:R-:W-:Y:S05]  /*1910*/  @!P0 BRA `(.L_x_20) ;  /* 0x0000000000048947 */ /* 0x000fea0003800000 */
[----:B------:R-:W-:Y:S01]  /*1920*/  BPT.TRAP 0x1 ;  /* 0x000000040000795c */ /* 0x000fe20000300000 */
.L_x_20:
[----:B------:R-:W-:Y:S02]  /*1930*/  IMAD.U32 R3, RZ, RZ, UR45 ;  /* 0x0000002dff037e24 */ /* 0x000fe4000f8e00ff */
[----:B------:R-:W-:-:S03]  /*1940*/  IMAD.U32 R0, RZ, RZ, UR49 ;  /* 0x00000031ff007e24 */ /* 0x000fc6000f8e00ff */
[----:B------:R-:W-:Y:S02]  /*1950*/  LEA R3, R3, UR44, 0x3 ;  /* 0x0000002c03037c11 */ /* 0x000fe4000f8e18ff */
[----:B------:R-:W-:-:S04]  /*1960*/  SHF.L.U32 R0, R0, 0x1f, RZ ;  /* 0x0000001f00007819 */ /* 0x000fc800000006ff */
[----:B------:R0:W1:Y:S01]  /*1970*/  SYNCS.PHASECHK.TRANS64.TRYWAIT P1, [R3+URZ], R0 ;  /* 0x00000000030075a7 */ /* 0x000062000802017f */
[----:B------:R-:W-:Y:S05]  /*1980*/  @!P0 BRA `(.L_x_21) ;  /* 0x0000000000048947 */ /* 0x000fea0003800000 */
[----:B------:R-:W-:Y:S01]  /*1990*/  BPT.TRAP 0x1 ;  /* 0x000000040000795c */ /* 0x000fe20000300000 */
.L_x_21:
[----:B------:R-:W-:-:S05]  /*19a0*/  IMAD.U32 R4, RZ, RZ, UR48 ;  /* 0x00000030ff047e24 */ /* 0x000fca000f8e00ff */
[----:B------:R-:W-:Y:S01]  /*19b0*/  ISETP.GE.AND P2, PT, R4, 0x1, PT ;  /* 0x000000010400780c */ /* 0x000fe20003f46270 */
[----:B-1----:R-:W-:-:S12]  /*19c0*/  @P1 BRA `(.L_x_22) ;  /* 0x0000000000081947 */ /* 0x002fd80003800000 */
[----:B------:R-:W1:Y:S02]  /*19d0*/  SYNCS.PHASECHK.TRANS64.TRYWAIT P1, [R3+URZ], R0 ;  /* 0x00000000030075a7 */ /* 0x000e64000802017f */
[----:B-1----:R-:W-:Y:S05]  /*19e0*/  @!P1 BRA `(.L_x_23) ;  /* 0x0000009c00489947 */ /* 0x002fea0003800000 */
.L_x_22:
[----:B------:R-:W-:Y:S05]  /*19f0*/  WARPSYNC.ALL ;  /* 0x0000000000007948 */ /* 0x000fea0003800000 */
[----:B------:R-:W-:Y:S01]  /*1a00*/  UIADD3 UR4, UR44, 0x180, URZ ;  /* 0x000001802c047890 */ /* 0x000fe2000fffe03f */
[----:B------:R-:W-:Y:S01]  /*1a10*/  WARPGROUP.ARRIVE ;  /* 0x00000000000079c5 */ /* 0x000fe20000000000 */
[----:B------:R-:W-:Y:S02]  /*1a20*/  UIADD3 UR5, UR44, 0x4180, URZ ;  /* 0x000041802c057890 */ /* 0x000fe4000fffe03f */
[----:B------:R-:W-:Y:S02]  /*1a30*/  USHF.R.U32.HI UR4, URZ, 0x4, UR4 ;  /* 0x000000043f047899 */ /* 0x000fe40008011604 */
[----:B------:R-:W-:-:S02]  /*1a40*/  USHF.R.U32.HI UR5, URZ, 0x4, UR5 ;  /* 0x000000043f057899 */ /* 0x000fc40008011605 */
[----:B------:R-:W-:Y:S02]  /*1a50*/  ULOP3.LUT UR4, UR4, 0x3fff, URZ, 0xc0, !UPT ;  /* 0x00003fff04047892 */ /* 0x000fe4000f8ec03f */
[----:B------:R-:W-:Y:S02]  /*1a60*/  ULOP3.LUT UR5, UR5, 0x3fff, URZ, 0xc0, !UPT ;  /* 0x00003fff05057892 */ /* 0x000fe4000f8ec03f */
[----:B------:R-:W-:Y:S02]  /*1a70*/  ULOP3.LUT UR10, UR4, 0x10000, URZ, 0xfc, !UPT ;  /* 0x00010000040a7892 */ /* 0x000fe4000f8efc3f */
[----:B------:R-:W-:Y:S02]  /*1a80*/  ULOP3.LUT UR9, UR5, 0x10000, URZ, 0xfc, !UPT ;  /* 0x0001000005097892 */ /* 0x000fe4000f8efc3f */
[----:B------:R-:W-:Y:S02]  /*1a90*/  ULEA UR4, UR45, UR10, 0x8 ;  /* 0x0000000a2d047291 */ /* 0x000fe4000f8e403f */
[----:B------:R-:W-:Y:S01]  /*1aa0*/  ULEA UR6, UR45, UR9, 0xa ;  /* 0x000000092d067291 */ /* 0x000fe2000f8e503f */
[----:B------:R-:W-:Y:S01]  /*1ab0*/  UMOV UR5, 0x80000020 ;  /* 0x8000002000057882 */ /* 0x000fe20000000000 */
[----:B------:R-:W-:-:S07]  /*1ac0*/  UMOV UR7, 0x80000020 ;  /* 0x8000002000077882 */ /* 0x000fce0000000000 */
[----:B------:R-:W-:Y:S01]  /*1ad0*/  HGMMA.64x256x16.F32.BF16 R24, gdesc[UR4], RZ, !UPT, gsb0 ;  /* 0x03e00000041879f0 */ /* 0x000fe2000c0018ff */
[----:B------:R-:W-:Y:S02]  /*1ae0*/  UIADD3 UR4, UR4, 0x2, URZ ;  /* 0x0000000204047890 */ /* 0x000fe4000fffe03f */
[----:B------:R-:W-:Y:S01]  /*1af0*/  UIADD3 UR6, UR6, 0x2, URZ ;  /* 0x0000000206067890 */ /* 0x000fe2000fffe03f */
[----:B------:R-:W-:Y:S01]  /*1b00*/  UMOV UR5, 0x80000020 ;  /* 0x8000002000057882 */ /* 0x000fe20000000000 */
[----:B------:R-:W-:Y:S01]  /*1b10*/  UMOV UR7, 0x80000020 ;  /* 0x8000002000077882 */ /* 0x000fe20000000000 */
[----:B------:R-:W-:Y:S02]  /*1b20*/  WARPGROUP.DEPBAR.LE gsb0, 0x0 ;  /* 0x00008000000079c5 */ /* 0x000fe40000010000 */
[----:B------:R-:W-:-:S15]  /*1b30*/  WARPGROUP.ARRIVE ;  /* 0x00000000000079c5 */ /* 0x000fde0000000000 */
[----:B------:R-:W-:-:S05]  /*1b40*/  NOP ;  /* 0x0000000000007918 */ /* 0x000fca0000000000 */
[----:B------:R-:W-:Y:S03]  /*1b50*/  HGMMA.64x256x16.F32.BF16 R24, gdesc[UR4], R24, gsb0 ;  /* 0x03e00000041879f0 */ /* 0x000fe60008001818 */
[----:B------:R-:W-:Y:S02]  /*1b60*/  WARPGROUP.DEPBAR.LE gsb0, 0x0 ;  /* 0x00008000000079c5 */ /* 0x000fe40000010000 */
[----:B------:R-:W-:Y:S05]  /*1b70*/  @!P2 BRA `(.L_x_24) ;  /* 0x0000000000dca947 */ /* 0x000fea0003800000 */
[----:B------:R-:W-:Y:S01]  /*1b80*/  UIADD3 UR4, UR45, 0x1, URZ ;  /* 0x000000012d047890 */ /* 0x000fe2000fffe03f */
[----:B01----:R-:W-:Y:S02]  /*1b90*/  IMAD.U32 R0, RZ, RZ, UR48 ;  /* 0x00000030ff007e24 */ /* 0x003fe4000f8e00ff */
[----:B------:R-:W-:Y:S01]  /*1ba0*/  IMAD.U32 R3, RZ, RZ, UR45 ;  /* 0x0000002dff037e24 */ /* 0x000fe2000f8e00ff */
[----:B------:R-:W-:-:S04]  /*1bb0*/  UISETP.NE.AND UP0, UPT, UR4, 0x4, UPT ;  /* 0x000000040400788c */ /* 0x000fc8000bf05270 */
[----:B------:R-:W-:Y:S02]  /*1bc0*/  USEL UR5, URZ, 0x1, UP0 ;  /* 0x000000013f057887 */ /* 0x000fe40008000000 */
[----:B------:R-:W-:Y:S02]  /*1bd0*/  USEL UR8, UR4, URZ, UP0 ;  /* 0x0000003f04087287 */ /* 0x000fe40008000000 */
[----:B------:R-:W-:-:S06]  /*1be0*/  ULOP3.LUT UR5, UR49, UR5, URZ, 0x3c, !UPT ;  /* 0x0000000531057292 */ /* 0x000fcc000f8e3c3f */
[----:B------:R-:W-:-:S07]  /*1bf0*/  IMAD.U32 R6, RZ, RZ, UR5 ;  /* 0x00000005ff067e24 */ /* 0x000fce000f8e00ff */
.L_x_31:
[----:B------:R-:W-:Y:S05]  /*1c00*/  @!P0 BRA `(.L_x_25) ;  /* 0x0000000000048947 */ /* 0x000fea0003800000 */
[----:B------:R-:W-:Y:S01]  /*1c10*/  BPT.TRAP 0x1 ;  /* 0x000000040000795c */ /* 0x000fe20000300000 */
.L_x_25:
[----:B------:R-:W-:Y:S01]  /*1c20*/  ULEA UR4, UR8, UR44, 0x3 ;  /* 0x0000002c08047291 */ /* 0x000fe2000f8e183f */
[----:B------:R-:W-:-:S08]  /*1c30*/  SHF.L.U32 R4, R6, 0x1f, RZ ;  /* 0x0000001f06047819 */ /* 0x000fd000000006ff */
[----:B------:R0:W1:Y:S01]  /*1c40*/  SYNCS.PHASECHK.TRANS64.TRYWAIT P1, [UR4], R4 ;  /* 0x00000004ff0075a7 */ /* 0x0000620008020144 */
[----:B------:R-:W-:Y:S05]  /*1c50*/  @!P0 BRA `(.L_x_26) ;  /* 0x0000000000048947 */ /* 0x000fea0003800000 */
[----:B------:R-:W-:Y:S01]  /*1c60*/  BPT.TRAP 0x1 ;  /* 0x000000040000795c */ /* 0x000fe20000300000 */
.L_x_26:
[----:B-1----:R-:W-:Y:S05]  /*1c70*/  @P1 BRA `(.L_x_27) ;  /* 0x0000000000081947 */ /* 0x002fea0003800000 */
[----:B------:R-:W1:Y:S02]  /*1c80*/  SYNCS.PHASECHK.TRANS64.TRYWAIT P1, [UR4], R4 ;  /* 0x00000004ff0075a7 */ /* 0x000e640008020144 */
[----:B-1----:R-:W-:Y:S05]  /*1c90*/  @!P1 BRA `(.L_x_28) ;  /* 0x0000009800b09947 */ /* 0x002fea0003800000 */
.L_x_27:
[----:B------:R-:W-:Y:S01]  /*1ca0*/  ULEA UR4, UR8, UR10, 0x8 ;  /* 0x0000000a08047291 */ /* 0x000fe2000f8e403f */
[----:B------:R-:W-:Y:S01]  /*1cb0*/  WARPGROUP.ARRIVE ;  /* 0x00000000000079c5 */ /* 0x000fe20000000000 */
[----:B------:R-:W-:Y:S01]  /*1cc0*/  ULEA UR6, UR8, UR9, 0xa ;  /* 0x0000000908067291 */ /* 0x000fe2000f8e503f */
[----:B------:R-:W-:Y:S01]  /*1cd0*/  UMOV UR5, 0x80000020 ;  /* 0x8000002000057882 */ /* 0x000fe20000000000 */
[----:B------:R-:W-:-:S07]  /*1ce0*/  UMOV UR7, 0x80000020 ;  /* 0x8000002000077882 */ /* 0x000fce0000000000 */
[----:B------:R-:W-:Y:S01]  /*1cf0*/  HGMMA.64x256x16.F32.BF16 R24, gdesc[UR4], R24, gsb0 ;  /* 0x03e00000041879f0 */ /* 0x000fe20008001818 */
        /* <DEDUP_REMOVED lines=10> */
[----:B------:R-:W-:Y:S01]  /*1da0*/  BPT.TRAP 0x1 ;  /* 0x000000040000795c */ /* 0x000fe20000300000 */
.L_x_29:
[----:B------:R-:W-:Y:S01]  /*1db0*/  ISETP.NE.AND P1, PT, R152, RZ, PT ;  /* 0x000000ff9800720c */ /* 0x000fe20003f25270 */
[----:B------:R-:W-:-:S12]  /*1dc0*/  UISETP.GT.U32.AND UP0, UPT, UR41, 0x1, UPT ;  /* 0x000000012900788c */ /* 0x000fd8000bf04070 */
[----:B01----:R-:W-:-:S05]  /*1dd0*/  @P1 LEA R4, R3, UR44, 0x3 ;  /* 0x0000002c03041c11 */ /* 0x003fca000f8e18ff */
[----:B------:R-:W-:-:S05]  /*1de0*/  @P1 VIADD R4, R4, 0x20 ;  /* 0x0000002004041836 */ /* 0x000fca0000000000 */
[----:B------:R-:W-:-:S04]  /*1df0*/  @P1 PRMT R4, R153, 0x654, R4 ;  /* 0x0000065499041816 */ /* 0x000fc80000000004 */
[----:B------:R0:W-:Y:S01]  /*1e00*/  @P1 SYNCS.ARRIVE.TRANS64.RED.A1T0 RZ, [R4+URZ], RZ ;  /* 0x000000ff04ff19a7 */ /* 0x0001e2000810043f */
[----:B------:R-:W-:-:S13]  /*1e10*/  PLOP3.LUT P1, PT, PT, PT, UP0, 0x80, 0x0 ;  /* 0x000000000000781c */ /* 0x000fda0003f2f008 */
[----:B0-----:R-:W-:Y:S05]  /*1e20*/  @P1 BRA `(.L_x_30) ;  /* 0x0000000000041947 */ /* 0x001fea0003800000 */
[----:B------:R-:W-:Y:S01]  /*1e30*/  BPT.TRAP 0x1 ;  /* 0x000000040000795c */ /* 0x000fe20000300000 */
.L_x_30:
[----:B------:R-:W-:Y:S01]  /*1e40*/  UIADD3 UR8, UR8, 0x1, URZ ;  /* 0x0000000108087890 */ /* 0x000fe2000fffe03f */
[C---:B------:R-:W-:Y:S01]  /*1e50*/  ISETP.GT.AND P2, PT, R0.reuse, 0x1, PT ;  /* 0x000000010000780c */ /* 0x040fe20003f44270 */
[----:B------:R-:W-:Y:S02]  /*1e60*/  VIADD R3, R3, 0x1 ;  /* 0x0000000103037836 */ /* 0x000fe40000000000 */
[----:B------:R-:W-:Y:S01]  /*1e70*/  UISETP.NE.AND UP0, UPT, UR8, 0x4, UPT ;  /* 0x000000040800788c */ /* 0x000fe2000bf05270 */
[----:B------:R-:W-:Y:S02]  /*1e80*/  VIADD R0, R0, 0xffffffff ;  /* 0xffffffff00007836 */ /* 0x000fe40000000000 */
[C---:B------:R-:W-:Y:S01]  /*1e90*/  ISETP.NE.AND P1, PT, R3.reuse, 0x4, PT ;  /* 0x000000040300780c */ /* 0x040fe20003f25270 */
[----:B------:R-:W-:Y:S02]  /*1ea0*/  USEL UR4, URZ, 0x1, UP0 ;  /* 0x000000013f047887 */ /* 0x000fe40008000000 */
[----:B------:R-:W-:Y:S01]  /*1eb0*/  USEL UR8, UR8, URZ, UP0 ;  /* 0x0000003f08087287 */ /* 0x000fe20008000000 */
[----:B------:R-:W-:-:S03]  /*1ec0*/  SEL R3, R3, RZ, P1 ;  /* 0x000000ff03037207 */ /* 0x000fc60000800000 */
[----:B------:R-:W-:Y:S01]  /*1ed0*/  LOP3.LUT R6, R6, UR4, RZ, 0x3c, !PT ;  /* 0x0000000406067c12 */ /* 0x000fe2000f8e3cff */
[----:B------:R-:W-:Y:S07]  /*1ee0*/  @P2 BRA `(.L_x_31) ;  /* 0xfffffffc00442947 */ /* 0x000fee000383ffff */
.L_x_24:
[----:B01----:R-:W0:Y:S01]  /*1ef0*/  LDC R0, c[0x0][0x28c] ;  /* 0x0000a300ff007b82 */ /* 0x003e220000000800 */
[----:B------:R1:W-:Y:S01]  /*1f00*/  SYNCS.ARRIVE.TRANS64.A1T0 RZ, [R158+UR47], RZ ;  /* 0x000000ff9eff79a7 */ /* 0x0003e2000810002f */
[----:B0-----:R-:W-:-:S13]  /*1f10*/  ISETP.GE.AND P1, PT, R0, 0x1, PT ;  /* 0x000000010000780c */ /* 0x001fda0003f26270 */
[----:B-1----:R-:W-:Y:S05]  /*1f20*/  @!P1 BRA `(.L_x_32) ;  /* 0x0000000000409947 */ /* 0x002fea0003800000 */
[----:B------:R-:W-:Y:S05]  /*1f30*/  @!P0 BRA `(.L_x_33) ;  /* 0x0000000000048947 */ /* 0x000fea0003800000 */
[----:B------:R-:W-:Y:S01]  /*1f40*/  BPT.TRAP 0x1 ;  /* 0x000000040000795c */ /* 0x000fe20000300000 */
.L_x_33:
[----:B------:R-:W-:Y:S01]  /*1f50*/  ISETP.NE.AND P0, PT, R152, RZ, PT ;  /* 0x000000ff9800720c */ /* 0x000fe20003f05270 */
[----:B------:R-:W-:-:S12]  /*1f60*/  IMAD.U32 R3, RZ, RZ, UR44 ;  /* 0x0000002cff037e24 */ /* 0x000fd8000f8e00ff */
[----:B------:R-:W-:-:S05]  /*1f70*/  VOTEU.ANY UP0, P0 ;  /* 0x00000000003f7886 */ /* 0x000fca0000000100 */
[----:B------:R-:W-:Y:S02]  /*1f80*/  @UP0 UIADD3 UR4, UR48, UR45, URZ ;  /* 0x0000002d30040290 */ /* 0x000fe4000fffe03f */
[----:B------:R-:W-:-:S04]  /*1f90*/  UISETP.GT.U32.AND UP0, UPT, UR41, 0x1, UPT ;  /* 0x000000012900788c */ /* 0x000fc8000bf04070 */
[----:B------:R-:W-:-:S04]  /*1fa0*/  IMAD.U32 R0, RZ, RZ, UR4 ;  /* 0x00000004ff007e24 */ /* 0x000fc8000f8e00ff */
[----:B------:R-:W-:-:S05]  /*1fb0*/  @P0 IMAD.SHL.U32 R0, R0, 0x8, RZ ;  /* 0x0000000800000824 */ /* 0x000fca00078e00ff */
[----:B------:R-:W-:-:S04]  /*1fc0*/  @P0 LOP3.LUT R0, R0, 0x18, RZ, 0xc0, !PT ;  /* 0x0000001800000812 */ /* 0x000fc800078ec0ff */
[----:B------:R-:W-:-:S04]  /*1fd0*/  @P0 IADD3 R0, R3, 0x20, R0 ;  /* 0x0000002003000810 */ /* 0x000fc80007ffe000 */
[----:B------:R-:W-:-:S04]  /*1fe0*/  @P0 PRMT R0, R153, 0x654, R0 ;  /* 0x0000065499000816 */ /* 0x000fc80000000000 */
[----:B------:R0:W-:Y:S01]  /*1ff0*/  @P0 SYNCS.ARRIVE.TRANS64.RED.A1T0 RZ, [R0+URZ], RZ ;  /* 0x000000ff00ff09a7 */ /* 0x0001e2000810043f */
[----:B------:R-:W-:-:S13]  /*2000*/  PLOP3.LUT P0, PT, PT, PT, UP0, 0x80, 0x0 ;  /* 0x000000000000781c */ /* 0x000fda0003f0f008 */
[----:B0-----:R-:W-:Y:S05]  /*2010*/  @P0 BRA `(.L_x_32) ;  /* 0x0000000000040947 */ /* 0x001fea0003800000 */
[----:B------:R-:W-:Y:S01]  /*2020*/  BPT.TRAP 0x1 ;  /* 0x000000040000795c */ /* 0x000fe20000300000 */
.L_x_32:
[----:B------:R-:W-:Y:S01]  /*2030*/  SHF.L.U32 R0, R170, 0x1f, RZ ;  /* 0x0000001faa007819 */ /* 0x000fe200000006ff */
[----:B------:R-:W-:Y:S01]  /*2040*/  UIADD3 UR45, UR43, UR45, URZ ;  /* 0x0000002d2b2d7290 */ /* 0x000fe2000fffe03f */
[----:B------:R-:W0:Y:S01]  /*2050*/  LDC R7, c[0x0][0x288] ;  /* 0x0000a200ff077b82 */ /* 0x000e220000000800 */
[----:B------:R-:W-:Y:S02]  /*2060*/  IMAD.SHL.U32 R8, R156, 0x2, RZ ;  /* 0x000000029c087824 */ /* 0x000fe400078e00ff */
[----:B------:R-:W-:Y:S02]  /*2070*/  USHF.R.U32.HI UR4, URZ, 0x2, UR45 ;  /* 0x000000023f047899 */ /* 0x000fe4000801162d */
[----:B------:R-:W-:Y:S01]  /*2080*/  UISETP.GT.U32.AND UP0, UPT, UR45, 0x3, UPT ;  /* 0x000000032d00788c */ /* 0x000fe2000bf04070 */
[----:B------:R-:W-:Y:S01]  /*2090*/  SHF.R.S32.HI R9, RZ, 0x1f, R8 ;  /* 0x0000001fff097819 */ /* 0x000fe20000011408 */
[----:B------:R-:W-:Y:S01]  /*20a0*/  ULOP3.LUT UR4, UR4, 0x1, URZ, 0xc0, !UPT ;  /* 0x0000000104047892 */ /* 0x000fe2000f8ec03f */
[----:B------:R-:W1:Y:S01]  /*20b0*/  SYNCS.PHASECHK.TRANS64.TRYWAIT P0, [R157+UR46+0x10], R0 ;  /* 0x000010009d0075a7 */ /* 0x000e62000800016e */
[----:B------:R-:W-:-:S02]  /*20c0*/  UISETP.LT.U32.AND UP0, UPT, UR43, 0x4, UP0 ;  /* 0x000000042b00788c */ /* 0x000fc40008701070 */
[----:B------:R-:W-:Y:S02]  /*20d0*/  UISETP.NE.U32.AND UP1, UPT, UR4, 0x1, UPT ;  /* 0x000000010400788c */ /* 0x000fe4000bf25070 */
[----:B------:R-:W-:Y:S02]  /*20e0*/  USEL UR5, URZ, 0x1, !UP0 ;  /* 0x000000013f057887 */ /* 0x000fe4000c000000 */
[----:B------:R-:W-:Y:S02]  /*20f0*/  UISETP.GT.U32.AND UP1, UPT, UR43, 0x3, !UP1 ;  /* 0x000000032b00788c */ /* 0x000fe4000cf24070 */
[----:B------:R-:W-:Y:S02]  /*2100*/  ULOP3.LUT UR45, UR45, 0x3, URZ, 0xc0, !UPT ;  /* 0x000000032d2d7892 */ /* 0x000fe4000f8ec03f */
[----:B------:R-:W-:-:S04]  /*2110*/  USEL UR4, URZ, 0x1, !UP1 ;  /* 0x000000013f047887 */ /* 0x000fc8000c800000 */
[----:B------:R-:W-:Y:S01]  /*2120*/  ULOP3.LUT UR49, UR4, UR49, UR5, 0x96, !UPT ;  /* 0x0000003104317292 */ /* 0x000fe2000f8e9605 */
[----:B01----:R-:W-:Y:S11]  /*2130*/  @!P0 BRA `(.L_x_34) ;  /* 0x0000009400a08947 */ /* 0x003ff60003800000 */
.L_x_316:
[----:B------:R-:W-:Y:S01]  /*2140*/  IMAD.SHL.U32 R4, R18, 0x40, RZ ;  /* 0x0000004012047824 */ /* 0x000fe200078e00ff */
[----:B------:R-:W-:Y:S01]  /*2150*/  ULDC UR6, c[0x0][0x284] ;  /* 0x0000a10000067ab9 */ /* 0x000fe20000000800 */
[----:B------:R-:W-:Y:S01]  /*2160*/  IMAD.SHL.U32 R12, R2, 0x100, RZ ;  /* 0x00000100020c7824 */ /* 0x000fe200078e00ff */
[----:B------:R-:W-:Y:S01]  /*2170*/  SHF.R.S32.HI R165, RZ, 0x1f, R19 ;  /* 0x0000001fffa57819 */ /* 0x000fe20000011413 */
[----:B------:R-:W-:Y:S01]  /*2180*/  ULDC.64 UR4, c[0x0][0x5d0] ;  /* 0x0001740000047ab9 */ /* 0x000fe20000000a00 */
[----:B------:R-:W-:Y:S01]  /*2190*/  ISETP.GE.AND P0, PT, R4, UR6, PT ;  /* 0x0000000604007c0c */ /* 0x000fe2000bf06270 */
[----:B------:R-:W-:Y:S01]  /*21a0*/  IMAD.WIDE.U32 R2, R19, UR4, R8 ;  /* 0x0000000413027c25 */ /* 0x000fe2000f8e0008 */
[----:B------:R-:W-:Y:S02]  /*21b0*/  SHF.R.S32.HI R13, RZ, 0x1f, R12 ;  /* 0x0000001fff0d7819 */ /* 0x000fe4000001140c */
[C---:B------:R-:W-:Y:S01]  /*21c0*/  ISETP.GE.OR P0, PT, R12.reuse, R7, P0 ;  /* 0x000000070c00720c */ /* 0x040fe20000706670 */
[----:B0-----:R-:W-:Y:S01]  /*21d0*/  IMAD R0, R165, UR4, RZ ;  /* 0x00000004a5007c24 */ /* 0x001fe2000f8e02ff */
[----:B------:R-:W-:-:S03]  /*21e0*/  IADD3 R2, P1, R12, R2, RZ ;  /* 0x000000020c027210 */ /* 0x000fc60007f3e0ff */
[----:B------:R-:W-:-:S05]  /*21f0*/  IMAD R5, R19, UR5, R0 ;  /* 0x0000000513057c24 */ /* 0x000fca000f8e0200 */
[----:B------:R-:W-:-:S03]  /*2200*/  IADD3.X R3, R13, R3, R5, P1, !PT ;  /* 0x000000030d037210 */ /* 0x000fc60000ffe405 */
[----:B------:R-:W-:Y:S05]  /*2210*/  @P0 BRA `(.L_x_35) ;  /* 0x0000007c00040947 */ /* 0x000fea0003800000 */
[----:B------:R-:W0:Y:S01]  /*2220*/  LDC.64 R10, c[0x0][0x5c8] ;  /* 0x00017200ff0a7b82 */ /* 0x000e220000000a00 */
[----:B-----5:R-:W-:Y:S01]  /*2230*/  FSETP.NEU.AND P0, PT, R22, RZ, PT ;  /* 0x000000ff1600720b */ /* 0x020fe20003f0d000 */
[----:B------:R-:W-:Y:S01]  /*2240*/  IMAD R5, R156, -0x2, R7 ;  /* 0xfffffffe9c057824 */ /* 0x000fe200078e0207 */
[----:B------:R-:W-:Y:S01]  /*2250*/  BSSY B0, `(.L_x_35) ;  /* 0x00007bd000007945 */ /* 0x000fe20003800000 */
[----:B------:R-:W-:-:S04]  /*2260*/  IMAD.WIDE R162, R18, 0x40, R154 ;  /* 0x0000004012a27825 */ /* 0x000fc800078e029a */
[----:B------:R-:W-:Y:S02]  /*2270*/  IMAD.IADD R0, R5, 0x1, -R12 ;  /* 0x0000000105007824 */ /* 0x000fe400078e0a0c */
[----:B------:R-:W-:-:S03]  /*2280*/  IMAD.IADD R4, R161, 0x1, -R4 ;  /* 0x00000001a1047824 */ /* 0x000fc600078e0a04 */
[----:B------:R-:W-:-:S04]  /*2290*/  ISETP.GT.AND P2, PT, R0, RZ, PT ;  /* 0x000000ff0000720c */ /* 0x000fc80003f44270 */
[----:B------:R-:W-:Y:S01]  /*22a0*/  ISETP.GT.AND P1, PT, R4, RZ, P2 ;  /* 0x000000ff0400720c */ /* 0x000fe20001724270 */
[-C--:B0-----:R-:W-:Y:S02]  /*22b0*/  IMAD R5, R163, R10.reuse, RZ ;  /* 0x0000000aa3057224 */ /* 0x081fe400078e02ff */
[----:B------:R-:W-:-:S04]  /*22c0*/  IMAD.WIDE.U32 R172, R162, R10, R2 ;  /* 0x0000000aa2ac7225 */ /* 0x000fc800078e0002 */
[----:B------:R-:W-:-:S04]  /*22d0*/  IMAD R5, R162, R11, R5 ;  /* 0x0000000ba2057224 */ /* 0x000fc800078e0205 */
[----:B------:R-:W-:Y:S01]  /*22e0*/  IMAD.IADD R175, R173, 0x1, R5 ;  /* 0x00000001adaf7824 */ /* 0x000fe200078e0205 */
[----:B------:R-:W-:Y:S06]  /*22f0*/  @!P0 BRA `(.L_x_36) ;  /* 0x0000005400a08947 */ /* 0x000fec0003800000 */
[----:B------:R-:W0:Y:S01]  /*2300*/  LDC.64 R20, c[0x0][0x5b8] ;  /* 0x00016e00ff147b82 */ /* 0x000e220000000a00 */
[----:B------:R-:W-:-:S07]  /*2310*/  ULDC.64 UR4, c[0x0][0x5c0] ;  /* 0x0001700000047ab9 */ /* 0x000fce0000000a00 */
[----:B------:R-:W1:Y:S08]  /*2320*/  LDC.64 R166, c[0x0][0x5b0] ;  /* 0x00016c00ffa67b82 */ /* 0x000e700000000a00 */
[----:B------:R-:W2:Y:S01]  /*2330*/  LDC.64 R14, c[0x0][0x5a8] ;  /* 0x00016a00ff0e7b82 */ /* 0x000ea20000000a00 */
[-C--:B0-----:R-:W-:Y:S02]  /*2340*/  IMAD R6, R165, R20.reuse, RZ ;  /* 0x00000014a5067224 */ /* 0x081fe400078e02ff */
[----:B------:R-:W-:-:S04]  /*2350*/  IMAD.WIDE.U32 R2, R19, R20, R8 ;  /* 0x0000001413027225 */ /* 0x000fc800078e0008 */
[----:B------:R-:W-:Y:S01]  /*2360*/  IMAD R171, R19, R21, R6 ;  /* 0x0000001513ab7224 */ /* 0x000fe200078e0206 */
[----:B------:R-:W-:Y:S01]  /*2370*/  IADD3 R164, P0, R12, R2, RZ ;  /* 0x000000020ca47210 */ /* 0x000fe20007f1e0ff */
[----:B-1----:R-:W-:-:S03]  /*2380*/  IMAD R2, R163, R166, RZ ;  /* 0x000000a6a3027224 */ /* 0x002fc600078e02ff */
[----:B------:R-:W-:Y:S01]  /*2390*/  IADD3.X R165, R13, R3, R171, P0, !PT ;  /* 0x000000030da57210 */ /* 0x000fe200007fe4ab */
[C---:B------:R-:W-:Y:S02]  /*23a0*/  IMAD R173, R162.reuse, R167, R2 ;  /* 0x000000a7a2ad7224 */ /* 0x040fe400078e0202 */
[----:B------:R-:W-:-:S04]  /*23b0*/  IMAD.WIDE.U32 R2, R162, R166, R164 ;  /* 0x000000a6a2027225 */ /* 0x000fc800078e00a4 */
[----:B------:R-:W-:Y:S01]  /*23c0*/  IMAD.IADD R3, R3, 0x1, R173 ;  /* 0x0000000103037824 */ /* 0x000fe200078e02ad */
[----:B--2---:R-:W-:-:S04]  /*23d0*/  LEA R6, P0, R2, R14, 0x1 ;  /* 0x0000000e02067211 */ /* 0x004fc800078008ff */
[----:B------:R-:W-:-:S05]  /*23e0*/  LEA.HI.X R7, R2, R15, R3, 0x1, P0 ;  /* 0x0000000f02077211 */ /* 0x000fca00000f0c03 */
[----:B------:R0:W2:Y:S01]  /*23f0*/  @P1 LDG.E.LTC128B.U16 R5, desc[UR50][R6.64] ;  /* 0x0000003206051981 */ /* 0x0000a2000c1e1520 */
[----:B------:R-:W-:Y:S01]  /*2400*/  IMAD.WIDE.U32 R2, R162, R166, R12 ;  /* 0x000000a6a2027225 */ /* 0x000fe200078e000c */
[----:B------:R-:W-:Y:S02]  /*2410*/  BSSY B1, `(.L_x_37) ;  /* 0x0000014000017945 */ /* 0x000fe40003800000 */
[----:B------:R-:W-:-:S04]  /*2420*/  IADD3 R168, P0, R8, R2, RZ ;  /* 0x0000000208a87210 */ /* 0x000fc80007f1e0ff */
[----:B------:R-:W-:Y:S02]  /*2430*/  IADD3.X R169, R9, R173, R3, P0, !PT ;  /* 0x000000ad09a97210 */ /* 0x000fe400007fe403 */
[----:B------:R-:W-:Y:S01]  /*2440*/  LEA R2, P0, R172, UR4, 0x1 ;  /* 0x00000004ac027c11 */ /* 0x000fe2000f8008ff */
[----:B------:R-:W-:-:S03]  /*2450*/  IMAD.WIDE.U32 R168, R19, R20, R168 ;  /* 0x0000001413a87225 */ /* 0x000fc600078e00a8 */
[----:B------:R-:W-:Y:S02]  /*2460*/  LEA.HI.X R3, R172, UR5, R175, 0x1, P0 ;  /* 0x00000005ac037c11 */ /* 0x000fe400080f0caf */
[----:B------:R-:W-:Y:S01]  /*2470*/  ISETP.GT.AND P0, PT, R0, 0x1, PT ;  /* 0x000000010000780c */ /* 0x000fe20003f04270 */
[----:B0-----:R-:W-:Y:S01]  /*2480*/  IMAD.IADD R7, R171, 0x1, R169 ;  /* 0x00000001ab077824 */ /* 0x001fe200078e02a9 */
[----:B------:R-:W-:Y:S02]  /*2490*/  LEA R6, P4, R168, R14, 0x1 ;  /* 0x0000000ea8067211 */ /* 0x000fe400078808ff */
[----:B------:R-:W-:Y:S02]  /*24a0*/  ISETP.GT.AND P3, PT, R4, RZ, P0 ;  /* 0x000000ff0400720c */ /* 0x000fe40000764270 */
[----:B------:R-:W-:Y:S01]  /*24b0*/  LEA.HI.X R7, R168, R15, R7, 0x1, P4 ;  /* 0x0000000fa8077211 */ /* 0x000fe200020f0c07 */
[C---:B------:R-:W-:Y:S01]  /*24c0*/  IMAD.SHL.U32 R168, R166.reuse, 0x8, RZ ;  /* 0x00000008a6a87824 */ /* 0x040fe200078e00ff */
[----:B------:R-:W-:Y:S01]  /*24d0*/  SHF.L.U64.HI R169, R166, 0x3, R167 ;  /* 0x00000003a6a97819 */ /* 0x000fe200000102a7 */
[----:B--2---:R-:W-:-:S04]  /*24e0*/  IMAD.U32 R21, R5, 0x10000, RZ ;  /* 0x0001000005157824 */ /* 0x004fc800078e00ff */
[----:B------:R-:W-:-:S04]  /*24f0*/  FMUL R21, R21, R22 ;  /* 0x0000001615157220 */ /* 0x000fc80000400000 */
[----:B------:R-:W-:-:S05]  /*2500*/  FFMA R21, R24, R23, R21 ;  /* 0x0000001718157223 */ /* 0x000fca0000000015 */
[----:B------:R-:W-:-:S05]  /*2510*/  F2FP.BF16.F32.PACK_AB R21, RZ, R21 ;  /* 0x00000015ff15723e */ /* 0x000fca00000010ff */
[----:B------:R0:W-:Y:S01]  /*2520*/  @P1 STG.E.U16 desc[UR50][R2.64], R21 ;  /* 0x0000001502001986 */ /* 0x0001e2000c101532 */
[----:B------:R-:W-:Y:S05]  /*2530*/  @!P3 BRA `(.L_x_38) ;  /* 0x000000000004b947 */ /* 0x000fea0003800000 */
[----:B------:R1:W5:Y:S02]  /*2540*/  LDG.E.LTC128B.U16 R5, desc[UR50][R6.64+0x2] ;  /* 0x0000023206057981 */ /* 0x000364000c1e1520 */
.L_x_38:
[----:B------:R-:W-:Y:S05]  /*2550*/  BSYNC B1 ;  /* 0x0000000000017941 */ /* 0x000fea0003800000 */
.L_x_37:
[----:B0----5:R-:W-:Y:S01]  /*2560*/  IMAD.U32 R21, R5, 0x10000, RZ ;  /* 0x0001000005157824 */ /* 0x021fe200078e00ff */
[----:B------:R-:W-:Y:S01]  /*2570*/  ISETP.GT.AND P2, PT, R4, 0x8, P2 ;  /* 0x000000080400780c */ /* 0x000fe20001744270 */
[----:B------:R-:W-:-:S04]  /*2580*/  IMAD.WIDE.U32 R168, R162, R166, R168 ;  /* 0x000000a6a2a87225 */ /* 0x000fc800078e00a8 */
[----:B------:R-:W-:Y:S01]  /*2590*/  FMUL R18, R21, R22 ;  /* 0x0000001615127220 */ /* 0x000fe20000400000 */
[----:B------:R-:W-:Y:S01]  /*25a0*/  IMAD.IADD R173, R173, 0x1, R169 ;  /* 0x00000001adad7824 */ /* 0x000fe200078e02a9 */
[----:B------:R-:W-:Y:S02]  /*25b0*/  IADD3 R21, P1, R164, R168, RZ ;  /* 0x000000a8a4157210 */ /* 0x000fe40007f3e0ff */
[----:B------:R-:W-:-:S03]  /*25c0*/  FFMA R18, R25, R23, R18 ;  /* 0x0000001719127223 */ /* 0x000fc60000000012 */
[----:B------:R-:W-:Y:S01]  /*25d0*/  IMAD.X R164, R173, 0x1, R165, P1 ;  /* 0x00000001ada47824 */ /* 0x000fe200008e06a5 */
[C---:B------:R-:W-:Y:S02]  /*25e0*/  LEA R24, P1, R21.reuse, R14, 0x1 ;  /* 0x0000000e15187211 */ /* 0x040fe400078208ff */
[----:B------:R-:W-:Y:S02]  /*25f0*/  F2FP.BF16.F32.PACK_AB R18, RZ, R18 ;  /* 0x00000012ff12723e */ /* 0x000fe400000010ff */
[----:B------:R-:W-:Y:S02]  /*2600*/  LEA.HI.X R25, R21, R15, R164, 0x1, P1 ;  /* 0x0000000f15197211 */ /* 0x000fe400008f0ca4 */
[----:B------:R-:W-:Y:S02]  /*2610*/  PRMT R21, R18, 0x7610, R21 ;  /* 0x0000761012157816 */ /* 0x000fe40000000015 */
[----:B------:R-:W-:-:S03]  /*2620*/  PRMT R18, R5, 0x7610, R18 ;  /* 0x0000761005127816 */ /* 0x000fc60000000012 */
[----:B------:R0:W-:Y:S04]  /*2630*/  @P3 STG.E.U16 desc[UR50][R2.64+0x2], R21 ;  /* 0x0000021502003986 */ /* 0x0001e8000c101532 */
[----:B------:R-:W2:Y:S01]  /*2640*/  @P2 LDG.E.LTC128B.U16 R18, desc[UR50][R24.64] ;  /* 0x0000003218122981 */ /* 0x000ea2000c1e1520 */
[----:B------:R-:W-:Y:S01]  /*2650*/  IADD3 R8, P1, P3, R8, R168, R12 ;  /* 0x000000a808087210 */ /* 0x000fe20007b3e00c */
[----:B------:R-:W-:Y:S01]  /*2660*/  BSSY B1, `(.L_x_39) ;  /* 0x0000011000017945 */ /* 0x000fe20003800000 */
[C---:B------:R-:W-:Y:S02]  /*2670*/  SHF.L.U64.HI R11, R10.reuse, 0x4, R11 ;  /* 0x000000040a0b7819 */ /* 0x040fe4000001020b */
[----:B------:R-:W-:Y:S02]  /*2680*/  IADD3.X R9, R9, R173, R13, P1, P3 ;  /* 0x000000ad09097210 */ /* 0x000fe40000fe640d */
[----:B------:R-:W-:-:S02]  /*2690*/  LEA R10, P1, R10, R2, 0x4 ;  /* 0x000000020a0a7211 */ /* 0x000fc400078220ff */
[----:B------:R-:W-:Y:S01]  /*26a0*/  ISETP.GT.AND P0, PT, R4, 0x8, P0 ;  /* 0x000000080400780c */ /* 0x000fe20000704270 */
[----:B0-----:R-:W-:-:S04]  /*26b0*/  IMAD.WIDE.U32 R20, R19, R20, R8 ;  /* 0x0000001413147225 */ /* 0x001fc800078e0008 */
[----:B------:R-:W-:Y:S01]  /*26c0*/  IMAD.X R11, R11, 0x1, R3, P1 ;  /* 0x000000010b0b7824 */ /* 0x000fe200008e0603 */
[----:B------:R-:W-:Y:S01]  /*26d0*/  LEA R8, P3, R20, R14, 0x1 ;  /* 0x0000000e14087211 */ /* 0x000fe200078608ff */
[----:B------:R-:W-:-:S05]  /*26e0*/  IMAD.IADD R9, R171, 0x1, R21 ;  /* 0x00000001ab097824 */ /* 0x000fca00078e0215 */
[----:B------:R-:W-:Y:S01]  /*26f0*/  LEA.HI.X R9, R20, R15, R9, 0x1, P3 ;  /* 0x0000000f14097211 */ /* 0x000fe200018f0c09 */
[----:B--2---:R-:W-:-:S04]  /*2700*/  IMAD.U32 R5, R18, 0x10000, RZ ;  /* 0x0001000012057824 */ /* 0x004fc800078e00ff */
[----:B------:R-:W-:-:S04]  /*2710*/  FMUL R5, R5, R22 ;  /* 0x0000001605057220 */ /* 0x000fc80000400000 */
[----:B------:R-:W-:-:S05]  /*2720*/  FFMA R5, R26, R23, R5 ;  /* 0x000000171a057223 */ /* 0x000fca0000000005 */
[----:B------:R-:W-:-:S05]  /*2730*/  F2FP.BF16.F32.PACK_AB R5, RZ, R5 ;  /* 0x00000005ff05723e */ /* 0x000fca00000010ff */
[----:B------:R0:W-:Y:S01]  /*2740*/  @P2 STG.E.U16 desc[UR50][R10.64], R5 ;  /* 0x000000050a002986 */ /* 0x0001e2000c101532 */
[----:B------:R-:W-:Y:S05]  /*2750*/  @!P0 BRA `(.L_x_40) ;  /* 0x0000000000048947 */ /* 0x000fea0003800000 */
[----:B------:R2:W5:Y:S02]  /*2760*/  LDG.E.LTC128B.U16 R18, desc[UR50][R8.64+0x2] ;  /* 0x0000023208127981 */ /* 0x000564000c1e1520 */
.L_x_40:
[----:B------:R-:W-:Y:S05]  /*2770*/  BSYNC B1 ;  /* 0x0000000000017941 */ /* 0x000fea0003800000 */
.L_x_39:
[----:B0----5:R-:W-:Y:S01]  /*2780*/  IMAD.U32 R5, R18, 0x10000, RZ ;  /* 0x0001000012057824 */ /* 0x021fe200078e00ff */
[----:B------:R-:W-:Y:S01]  /*2790*/  ISETP.GT.AND P1, PT, R0, 0x8, PT ;  /* 0x000000080000780c */ /* 0x000fe20003f24270 */
[----:B------:R-:W-:Y:S02]  /*27a0*/  BSSY B1, `(.L_x_41) ;  /* 0x0000008000017945 */ /* 0x000fe40003800000 */
[----:B------:R-:W-:Y:S01]  /*27b0*/  FMUL R12, R5, R22 ;  /* 0x00000016050c7220 */ /* 0x000fe20000400000 */
[----:B------:R-:W-:-:S03]  /*27c0*/  ISETP.GT.AND P2, PT, R4, RZ, P1 ;  /* 0x000000ff0400720c */ /* 0x000fc60000f44270 */
[----:B------:R-:W-:-:S05]  /*27d0*/  FFMA R12, R27, R23, R12 ;  /* 0x000000171b0c7223 */ /* 0x000fca000000000c */
[----:B------:R-:W-:-:S05]  /*27e0*/  F2FP.BF16.F32.PACK_AB R12, RZ, R12 ;  /* 0x0000000cff0c723e */ /* 0x000fca00000010ff */
[----:B------:R0:W-:Y:S01]  /*27f0*/  @P0 STG.E.U16 desc[UR50][R10.64+0x2], R12 ;  /* 0x0000020c0a000986 */ /* 0x0001e2000c101532 */
[----:B------:R-:W-:Y:S05]  /*2800*/  @!P2 BRA `(.L_x_42) ;  /* 0x000000000004a947 */ /* 0x000fea0003800000 */
[----:B------:R3:W5:Y:S02]  /*2810*/  LDG.E.LTC128B.U16 R18, desc[UR50][R6.64+0x10] ;  /* 0x0000103206127981 */ /* 0x000764000c1e1520 */
.L_x_42:
[----:B------:R-:W-:Y:S05]  /*2820*/  BSYNC B1 ;  /* 0x0000000000017941 */ /* 0x000fea0003800000 */
.L_x_41:
[----:B-----5:R-:W-:Y:S01]  /*2830*/  IMAD.U32 R5, R18, 0x10000, RZ ;  /* 0x0001000012057824 */ /* 0x020fe200078e00ff */
        /* <DEDUP_REMOVED lines=9> */
.L_x_44:
[----:B------:R-:W-:Y:S05]  /*28d0*/  BSYNC B1 ;  /* 0x0000000000017941 */ /* 0x000fea0003800000 */
.L_x_43:
[----:B----45:R-:W-:Y:S01]  /*28e0*/  IMAD.U32 R5, R18, 0x10000, RZ ;  /* 0x0001000012057824 */ /* 0x030fe200078e00ff */
[----:B------:R-:W-:Y:S01]  /*28f0*/  ISETP.GT.AND P1, PT, R4, 0x8, P1 ;  /* 0x000000080400780c */ /* 0x000fe20000f24270 */
[----:B------:R-:W-:Y:S02]  /*2900*/  BSSY B1, `(.L_x_45) ;  /* 0x0000007000017945 */ /* 0x000fe40003800000 */
[----:B0-----:R-:W-:-:S04]  /*2910*/  FMUL R12, R5, R22 ;  /* 0x00000016050c7220 */ /* 0x001fc80000400000 */
[----:B------:R-:W-:-:S05]  /*2920*/  FFMA R12, R29, R23, R12 ;  /* 0x000000171d0c7223 */ /* 0x000fca000000000c */
[----:B------:R-:W-:-:S05]  /*2930*/  F2FP.BF16.F32.PACK_AB R12, RZ, R12 ;  /* 0x0000000cff0c723e */ /* 0x000fca00000010ff */
[----:B------:R0:W-:Y:S01]  /*2940*/  @P3 STG.E.U16 desc[UR50][R2.64+0x12], R12 ;  /* 0x0000120c02003986 */ /* 0x0001e2000c101532 */
[----:B------:R-:W-:Y:S05]  /*2950*/  @!P1 BRA `(.L_x_46) ;  /* 0x0000000000049947 */ /* 0x000fea0003800000 */
[----:B------:R4:W5:Y:S02]  /*2960*/  LDG.E.LTC128B.U16 R18, desc[UR50][R8.64+0x10] ;  /* 0x0000103208127981 */ /* 0x000964000c1e1520 */
.L_x_46:
[----:B------:R-:W-:Y:S05]  /*2970*/  BSYNC B1 ;  /* 0x0000000000017941 */ /* 0x000fea0003800000 */
.L_x_45:
[----:B-----5:R-:W-:Y:S01]  /*2980*/  IMAD.U32 R5, R18, 0x10000, RZ ;  /* 0x0001000012057824 */ /* 0x020fe200078e00ff */
[----:B------:R-:W-:Y:S01]  /*2990*/  ISETP.GT.AND P0, PT, R4, 0x8, P0 ;  /* 0x000000080400780c */ /* 0x000fe20000704270 */
[----:B------:R-:W-:Y:S02]  /*29a0*/  BSSY B1, `(.L_x_47) ;  /* 0x0000007000017945 */ /* 0x000fe40003800000 */
[----:B------:R-:W-:-:S04]  /*29b0*/  FMUL R5, R5, R22 ;  /* 0x0000001605057220 */ /* 0x000fc80000400000 */
[----:B------:R-:W-:-:S05]  /*29c0*/  FFMA R5, R30, R23, R5 ;  /* 0x000000171e057223 */ /* 0x000fca0000000005 */
[----:B------:R-:W-:-:S05]  /*29d0*/  F2FP.BF16.F32.PACK_AB R5, RZ, R5 ;  /* 0x00000005ff05723e */ /* 0x000fca00000010ff */
[----:B------:R0:W-:Y:S01]  /*29e0*/  @P1 STG.E.U16 desc[UR50][R10.64+0x10], R5 ;  /* 0x000010050a001986 */ /* 0x0001e2000c101532 */
[----:B------:R-:W-:Y:S05]  /*29f0*/  @!P0 BRA `(.L_x_48) ;  /* 0x0000000000048947 */ /* 0x000fea0003800000 */
[----:B------:R0:W5:Y:S02]  /*2a00*/  LDG.E.LTC128B.U16 R18, desc[UR50][R8.64+0x12] ;  /* 0x0000123208127981 */ /* 0x000164000c1e1520 */
.L_x_48:
[----:B------:R-:W-:Y:S05]  /*2a10*/  BSYNC B1 ;  /* 0x0000000000017941 */ /* 0x000fea0003800000 */
.L_x_47:
        /* <DEDUP_REMOVED lines=10> */
.L_x_50:
[----:B------:R-:W-:Y:S05]  /*2ac0*/  BSYNC B1 ;  /* 0x0000000000017941 */ /* 0x000fea0003800000 */
.L_x_49:
        /* <DEDUP_REMOVED lines=10> */
.L_x_52:
[----:B------:R-:W-:Y:S05]  /*2b70*/  BSYNC B1 ;  /* 0x0000000000017941 */ /* 0x000fea0003800000 */
.L_x_51:
[----:B0----5:R-:W-:Y:S01]  /*2b80*/  IMAD.U32 R5, R18, 0x10000, RZ ;  /* 0x0001000012057824 */ /* 0x021fe200078e00ff */
        /* <DEDUP_REMOVED lines=8> */
.L_x_54:
[----:B------:R-:W-:Y:S05]  /*2c10*/  BSYNC B1 ;  /* 0x0000000000017941 */ /* 0x000fea0003800000 */
.L_x_53:
        /* <DEDUP_REMOVED lines=9> */
.L_x_56:
[----:B------:R-:W-:Y:S05]  /*2cb0*/  BSYNC B1 ;  /* 0x0000000000017941 */ /* 0x000fea0003800000 */
.L_x_55:
        /* <DEDUP_REMOVED lines=10> */
.L_x_58:
[----:B------:R-:W-:Y:S05]  /*2d60*/  BSYNC B1 ;  /* 0x0000000000017941 */ /* 0x000fea0003800000 */
.L_x_57:
        /* <DEDUP_REMOVED lines=10> */
.L_x_60:
[----:B------:R-:W-:Y:S05]  /*2e10*/  BSYNC B1 ;  /* 0x0000000000017941 */ /* 0x000fea0003800000 */
.L_x_59:
        /* <DEDUP_REMOVED lines=9> */
.L_x_62:
[----:B------:R-:W-:Y:S05]  /*2eb0*/  BSYNC B1 ;  /* 0x0000000000017941 */ /* 0x000fea0003800000 */
.L_x_61:
        /* <DEDUP_REMOVED lines=9> */
.L_x_64:
[----:B------:R-:W-:Y:S05]  /*2f50*/  BSYNC B1 ;  /* 0x0000000000017941 */ /* 0x000fea0003800000 */
.L_x_63:
        /* <DEDUP_REMOVED lines=10> */
.L_x_66:
[----:B------:R-:W-:Y:S05]  /*3000*/  BSYNC B1 ;  /* 0x0000000000017941 */ /* 0x000fea0003800000 */
.L_x_65:
        /* <DEDUP_REMOVED lines=10> */
.L_x_68:
[----:B------:R-:W-:Y:S05]  /*30b0*/  BSYNC B1 ;  /* 0x0000000000017941 */ /* 0x000fea0003800000 */
.L_x_67:
        /* <DEDUP_REMOVED lines=9> */
.L_x_70:
[----:B------:R-:W-:Y:S05]  /*3150*/  BSYNC B1 ;  /* 0x0000000000017941 */ /* 0x000fea0003800000 */
.L_x_69:
        /* <DEDUP_REMOVED lines=9> */
.L_x_72:
[----:B------:R-:W-:Y:S05]  /*31f0*/  BSYNC B1 ;  /* 0x0000000000017941 */ /* 0x000fea0003800000 */
.L_x_71:
        /* <DEDUP_REMOVED lines=10> */
.L_x_74:
[----:B------:R-:W-:Y:S05]  /*32a0*/  BSYNC B1 ;  /* 0x0000000000017941 */ /* 0x000fea0003800000 */
.L_x_73:
        /* <DEDUP_REMOVED lines=10> */
.L_x_76:
[----:B------:R-:W-:Y:S05]  /*3350*/  BSYNC B1 ;  /* 0x0000000000017941 */ /* 0x000fea0003800000 */
.L_x_75:
        /* <DEDUP_REMOVED lines=9> */
.L_x_78:
[----:B------:R-:W-:Y:S05]  /*33f0*/  BSYNC B1 ;  /* 0x0000000000017941 */ /* 0x000fea0003800000 */
.L_x_77:
        /* <DEDUP_REMOVED lines=9> */
.L_x_80:
[----:B------:R-:W-:Y:S05]  /*3490*/  BSYNC B1 ;  /* 0x0000000000017941 */ /* 0x000fea0003800000 */
.L_x_79:
        /* <DEDUP_REMOVED lines=10> */
.L_x_82:
[----:B------:R-:W-:Y:S05]  /*3540*/  BSYNC B1 ;  /* 0x0000000000017941 */ /* 0x000fea0003800000 */
.L_x_81:
        /* <DEDUP_REMOVED lines=10> */
.L_x_84:
[----:B------:R-:W-:Y:S05]  /*35f0*/  BSYNC B1 ;  /* 0x0000000000017941 */ /* 0x000fea0003800000 */
.L_x_83:
        /* <DEDUP_REMOVED lines=9> */
.L_x_86:
[----:B------:R-:W-:Y:S05]  /*3690*/  BSYNC B1 ;  /* 0x0000000000017941 */ /* 0x000fea0003800000 */
.L_x_85:
        /* <DEDUP_REMOVED lines=9> */
.L_x_88:
[----:B------:R-:W-:Y:S05]  /*3730*/  BSYNC B1 ;  /* 0x0000000000017941 */ /* 0x000fea0003800000 */
.L_x_87:
        /* <DEDUP_REMOVED lines=10> */
.L_x_90:
[----:B------:R-:W-:Y:S05]  /*37e0*/  BSYNC B1 ;  /* 0x0000000000017941 */ /* 0x000fea0003800000 */
.L_x_89:
        /* <DEDUP_REMOVED lines=10> */
.L_x_92:
[----:B------:R-:W-:Y:S05]  /*3890*/  BSYNC B1 ;  /* 0x0000000000017941 */ /* 0x000fea0003800000 */
.L_x_91:
        /* <DEDUP_REMOVED lines=9> */
.L_x_94:
[----:B------:R-:W-:Y:S05]  /*3930*/  BSYNC B1 ;  /* 0x0000000000017941 */ /* 0x000fea0003800000 */
.L_x_93:
        /* <DEDUP_REMOVED lines=9> */
.L_x_96:
[----:B------:R-:W-:Y:S05]  /*39d0*/  BSYNC B1 ;  /* 0x0000000000017941 */ /* 0x000fea0003800000 */
.L_x_95:
        /* <DEDUP_REMOVED lines=10> */
.L_x_98:
[----:B------:R-:W-:Y:S05]  /*3a80*/  BSYNC B1 ;  /* 0x0000000000017941 */ /* 0x000fea0003800000 */
.L_x_97:
        /* <DEDUP_REMOVED lines=10> */
.L_x_100:
[----:B------:R-:W-:Y:S05]  /*3b30*/  BSYNC B1 ;  /* 0x0000000000017941 */ /* 0x000fea0003800000 */
.L_x_99:
        /* <DEDUP_REMOVED lines=9> */
.L_x_102:
[----:B------:R-:W-:Y:S05]  /*3bd0*/  BSYNC B1 ;  /* 0x0000000000017941 */ /* 0x000fea0003800000 */
.L_x_101:
        /* <DEDUP_REMOVED lines=9> */
.L_x_104:
[----:B------:R-:W-:Y:S05]  /*3c70*/  BSYNC B1 ;  /* 0x0000000000017941 */ /* 0x000fea0003800000 */
.L_x_103:
        /* <DEDUP_REMOVED lines=10> */
.L_x_106:
[----:B------:R-:W-:Y:S05]  /*3d20*/  BSYNC B1 ;  /* 0x0000000000017941 */ /* 0x000fea0003800000 */
.L_x_105:
        /* <DEDUP_REMOVED lines=10> */
.L_x_108:
[----:B------:R-:W-:Y:S05]  /*3dd0*/  BSYNC B1 ;  /* 0x0000000000017941 */ /* 0x000fea0003800000 */
.L_x_107:
        /* <DEDUP_REMOVED lines=9> */
.L_x_110:
[----:B------:R-:W-:Y:S05]  /*3e70*/  BSYNC B1 ;  /* 0x0000000000017941 */ /* 0x000fea0003800000 */
.L_x_109:
        /* <DEDUP_REMOVED lines=9> */
.L_x_112:
[----:B------:R-:W-:Y:S05]  /*3f10*/  BSYNC B1 ;  /* 0x0000000000017941 */ /* 0x000fea0003800000 */
.L_x_111:
        /* <DEDUP_REMOVED lines=10> */
.L_x_114:
[----:B------:R-:W-:Y:S05]  /*3fc0*/  BSYNC B1 ;  /* 0x0000000000017941 */ /* 0x000fea0003800000 */
.L_x_113:
        /* <DEDUP_REMOVED lines=10> */
.L_x_116:
[----:B------:R-:W-:Y:S05]  /*4070*/  BSYNC B1 ;  /* 0x0000000000017941 */ /* 0x000fea0003800000 */
.L_x_115:
        /* <DEDUP_REMOVED lines=9> */
.L_x_118:
[----:B------:R-:W-:Y:S05]  /*4110*/  BSYNC B1 ;  /* 0x0000000000017941 */ /* 0x000fea0003800000 */
.L_x_117:
        /* <DEDUP_REMOVED lines=9> */
.L_x_120:
[----:B------:R-:W-:Y:S05]  /*41b0*/  BSYNC B1 ;  /* 0x0000000000017941 */ /* 0x000fea0003800000 */
.L_x_119:
        /* <DEDUP_REMOVED lines=10> */
.L_x_122:
[----:B------:R-:W-:Y:S05]  /*4260*/  BSYNC B1 ;  /* 0x0000000000017941 */ /* 0x000fea0003800000 */
.L_x_121:
        /* <DEDUP_REMOVED lines=10> */
.L_x_124:
[----:B------:R-:W-:Y:S05]  /*4310*/  BSYNC B1 ;  /* 0x0000000000017941 */ /* 0x000fea0003800000 */
.L_x_123:
        /* <DEDUP_REMOVED lines=9> */
.L_x_126:
[----:B------:R-:W-:Y:S05]  /*43b0*/  BSYNC B1 ;  /* 0x0000000000017941 */ /* 0x000fea0003800000 */
.L_x_125:
        /* <DEDUP_REMOVED lines=9> */
.L_x_128:
[----:B------:R-:W-:Y:S05]  /*4450*/  BSYNC B1 ;  /* 0x0000000000017941 */ /* 0x000fea0003800000 */
.L_x_127:
        /* <DEDUP_REMOVED lines=10> */
.L_x_130:
[----:B------:R-:W-:Y:S05]  /*4500*/  BSYNC B1 ;  /* 0x0000000000017941 */ /* 0x000fea0003800000 */
.L_x_129:
        /* <DEDUP_REMOVED lines=10> */
.L_x_132:
[----:B------:R-:W-:Y:S05]  /*45b0*/  BSYNC B1 ;  /* 0x0000000000017941 */ /* 0x000fea0003800000 */
.L_x_131:
        /* <DEDUP_REMOVED lines=9> */
.L_x_134:
[----:B------:R-:W-:Y:S05]  /*4650*/  BSYNC B1 ;  /* 0x0000000000017941 */ /* 0x000fea0003800000 */
.L_x_133:
        /* <DEDUP_REMOVED lines=9> */
.L_x_136:
[----:B------:R-:W-:Y:S05]  /*46f0*/  BSYNC B1 ;  /* 0x0000000000017941 */ /* 0x000fea0003800000 */
.L_x_135:
        /* <DEDUP_REMOVED lines=10> */
.L_x_138:
[----:B------:R-:W-:Y:S05]  /*47a0*/  BSYNC B1 ;  /* 0x0000000000017941 */ /* 0x000fea0003800000 */
.L_x_137:
        /* <DEDUP_REMOVED lines=10> */
.L_x_140:
[----:B------:R-:W-:Y:S05]  /*4850*/  BSYNC B1 ;  /* 0x0000000000017941 */ /* 0x000fea0003800000 */
.L_x_139:
        /* <DEDUP_REMOVED lines=9> */
.L_x_142:
[----:B------:R-:W-:Y:S05]  /*48f0*/  BSYNC B1 ;  /* 0x0000000000017941 */ /* 0x000fea0003800000 */
.L_x_141:
        /* <DEDUP_REMOVED lines=9> */
.L_x_144:
[----:B------:R-:W-:Y:S05]  /*4990*/  BSYNC B1 ;  /* 0x0000000000017941 */ /* 0x000fea0003800000 */
.L_x_143:
        /* <DEDUP_REMOVED lines=10> */
.L_x_146:
[----:B------:R-:W-:Y:S05]  /*4a40*/  BSYNC B1 ;  /* 0x0000000000017941 */ /* 0x000fea0003800000 */
.L_x_145:
        /* <DEDUP_REMOVED lines=10> */
.L_x_148:
[----:B------:R-:W-:Y:S05]  /*4af0*/  BSYNC B1 ;  /* 0x0000000000017941 */ /* 0x000fea0003800000 */
.L_x_147:
        /* <DEDUP_REMOVED lines=9> */
.L_x_150:
[----:B------:R-:W-:Y:S05]  /*4b90*/  BSYNC B1 ;  /* 0x0000000000017941 */ /* 0x000fea0003800000 */
.L_x_149:
        /* <DEDUP_REMOVED lines=9> */
.L_x_152:
[----:B------:R-:W-:Y:S05]  /*4c30*/  BSYNC B1 ;  /* 0x0000000000017941 */ /* 0x000fea0003800000 */
.L_x_151:
        /* <DEDUP_REMOVED lines=10> */
.L_x_154:
[----:B------:R-:W-:Y:S05]  /*4ce0*/  BSYNC B1 ;  /* 0x0000000000017941 */ /* 0x000fea0003800000 */
.L_x_153:
        /* <DEDUP_REMOVED lines=10> */
.L_x_156:
[----:B------:R-:W-:Y:S05]  /*4d90*/  BSYNC B1 ;  /* 0x0000000000017941 */ /* 0x000fea0003800000 */
.L_x_155:
        /* <DEDUP_REMOVED lines=9> */
.L_x_158:
[----:B------:R-:W-:Y:S05]  /*4e30*/  BSYNC B1 ;  /* 0x0000000000017941 */ /* 0x000fea0003800000 */
.L_x_157:
        /* <DEDUP_REMOVED lines=9> */
.L_x_160:
[----:B------:R-:W-:Y:S05]  /*4ed0*/  BSYNC B1 ;  /* 0x0000000000017941 */ /* 0x000fea0003800000 */
.L_x_159:
        /* <DEDUP_REMOVED lines=10> */
.L_x_162:
[----:B------:R-:W-:Y:S05]  /*4f80*/  BSYNC B1 ;  /* 0x0000000000017941 */ /* 0x000fea0003800000 */
.L_x_161:
        /* <DEDUP_REMOVED lines=10> */
.L_x_164:
[----:B------:R-:W-:Y:S05]  /*5030*/  BSYNC B1 ;  /* 0x0000000000017941 */ /* 0x000fea0003800000 */
.L_x_163:
        /* <DEDUP_REMOVED lines=9> */
.L_x_166:
[----:B------:R-:W-:Y:S05]  /*50d0*/  BSYNC B1 ;  /* 0x0000000000017941 */ /* 0x000fea0003800000 */
.L_x_165:
        /* <DEDUP_REMOVED lines=9> */
.L_x_168:
[----:B------:R-:W-:Y:S05]  /*5170*/  BSYNC B1 ;  /* 0x0000000000017941 */ /* 0x000fea0003800000 */
.L_x_167:
        /* <DEDUP_REMOVED lines=10> */
.L_x_170:
[----:B------:R-:W-:Y:S05]  /*5220*/  BSYNC B1 ;  /* 0x0000000000017941 */ /* 0x000fea0003800000 */
.L_x_169:
        /* <DEDUP_REMOVED lines=10> */
.L_x_172:
[----:B------:R-:W-:Y:S05]  /*52d0*/  BSYNC B1 ;  /* 0x0000000000017941 */ /* 0x000fea0003800000 */
.L_x_171:
        /* <DEDUP_REMOVED lines=9> */
.L_x_174:
[----:B------:R-:W-:Y:S05]  /*5370*/  BSYNC B1 ;  /* 0x0000000000017941 */ /* 0x000fea0003800000 */
.L_x_173:
        /* <DEDUP_REMOVED lines=9> */
.L_x_176:
[----:B------:R-:W-:Y:S05]  /*5410*/  BSYNC B1 ;  /* 0x0000000000017941 */ /* 0x000fea0003800000 */
.L_x_175:
        /* <DEDUP_REMOVED lines=10> */
.L_x_178:
[----:B------:R-:W-:Y:S05]  /*54c0*/  BSYNC B1 ;  /* 0x0000000000017941 */ /* 0x000fea0003800000 */
.L_x_177:
        /* <DEDUP_REMOVED lines=10> */
.L_x_180:
[----:B------:R-:W-:Y:S05]  /*5570*/  BSYNC B1 ;  /* 0x0000000000017941 */ /* 0x000fea0003800000 */
.L_x_179:
        /* <DEDUP_REMOVED lines=9> */
.L_x_182:
[----:B------:R-:W-:Y:S05]  /*5610*/  BSYNC B1 ;  /* 0x0000000000017941 */ /* 0x000fea0003800000 */
.L_x_181:
        /* <DEDUP_REMOVED lines=9> */
.L_x_184:
[----:B------:R-:W-:Y:S05]  /*56b0*/  BSYNC B1 ;  /* 0x0000000000017941 */ /* 0x000fea0003800000 */
.L_x_183:
        /* <DEDUP_REMOVED lines=10> */
.L_x_186:
[----:B------:R-:W-:Y:S05]  /*5760*/  BSYNC B1 ;  /* 0x0000000000017941 */ /* 0x000fea0003800000 */
.L_x_185:
        /* <DEDUP_REMOVED lines=10> */
.L_x_188:
[----:B------:R-:W-:Y:S05]  /*5810*/  BSYNC B1 ;  /* 0x0000000000017941 */ /* 0x000fea0003800000 */
.L_x_187:
        /* <DEDUP_REMOVED lines=9> */
.L_x_190:
[----:B------:R-:W-:Y:S05]  /*58b0*/  BSYNC B1 ;  /* 0x0000000000017941 */ /* 0x000fea0003800000 */
.L_x_189:
        /* <DEDUP_REMOVED lines=9> */
.L_x_192:
[----:B------:R-:W-:Y:S05]  /*5950*/  BSYNC B1 ;  /* 0x0000000000017941 */ /* 0x000fea0003800000 */
.L_x_191:
        /* <DEDUP_REMOVED lines=10> */
.L_x_194:
[----:B------:R-:W-:Y:S05]  /*5a00*/  BSYNC B1 ;  /* 0x0000000000017941 */ /* 0x000fea0003800000 */
.L_x_193:
        /* <DEDUP_REMOVED lines=10> */
.L_x_196:
[----:B------:R-:W-:Y:S05]  /*5ab0*/  BSYNC B1 ;  /* 0x0000000000017941 */ /* 0x000fea0003800000 */
.L_x_195:
        /* <DEDUP_REMOVED lines=9> */
.L_x_198:
[----:B------:R-:W-:Y:S05]  /*5b50*/  BSYNC B1 ;  /* 0x0000000000017941 */ /* 0x000fea0003800000 */
.L_x_197:
        /* <DEDUP_REMOVED lines=9> */
.L_x_200:
[----:B------:R-:W-:Y:S05]  /*5bf0*/  BSYNC B1 ;  /* 0x0000000000017941 */ /* 0x000fea0003800000 */
.L_x_199:
        /* <DEDUP_REMOVED lines=10> */
.L_x_202:
[----:B------:R-:W-:Y:S05]  /*5ca0*/  BSYNC B1 ;  /* 0x0000000000017941 */ /* 0x000fea0003800000 */
.L_x_201:
        /* <DEDUP_REMOVED lines=10> */
.L_x_204:
[----:B------:R-:W-:Y:S05]  /*5d50*/  BSYNC B1 ;  /* 0x0000000000017941 */ /* 0x000fea0003800000 */
.L_x_203:
        /* <DEDUP_REMOVED lines=9> */
.L_x_206:
[----:B------:R-:W-:Y:S05]  /*5df0*/  BSYNC B1 ;  /* 0x0000000000017941 */ /* 0x000fea0003800000 */
.L_x_205:
        /* <DEDUP_REMOVED lines=9> */
.L_x_208:
[----:B------:R-:W-:Y:S05]  /*5e90*/  BSYNC B1 ;  /* 0x0000000000017941 */ /* 0x000fea0003800000 */
.L_x_207:
        /* <DEDUP_REMOVED lines=10> */
.L_x_210:
[----:B------:R-:W-:Y:S05]  /*5f40*/  BSYNC B1 ;  /* 0x0000000000017941 */ /* 0x000fea0003800000 */
.L_x_209:
        /* <DEDUP_REMOVED lines=10> */
.L_x_212:
[----:B------:R-:W-:Y:S05]  /*5ff0*/  BSYNC B1 ;  /* 0x0000000000017941 */ /* 0x000fea0003800000 */
.L_x_211:
        /* <DEDUP_REMOVED lines=9> */
.L_x_214:
[----:B------:R-:W-:Y:S05]  /*6090*/  BSYNC B1 ;  /* 0x0000000000017941 */ /* 0x000fea0003800000 */
.L_x_213:
        /* <DEDUP_REMOVED lines=9> */
.L_x_216:
[----:B------:R-:W-:Y:S05]  /*6130*/  BSYNC B1 ;  /* 0x0000000000017941 */ /* 0x000fea0003800000 */
.L_x_215:
        /* <DEDUP_REMOVED lines=10> */
.L_x_218:
[----:B------:R-:W-:Y:S05]  /*61e0*/  BSYNC B1 ;  /* 0x0000000000017941 */ /* 0x000fea0003800000 */
.L_x_217:
        /* <DEDUP_REMOVED lines=10> */
.L_x_220:
[----:B------:R-:W-:Y:S05]  /*6290*/  BSYNC B1 ;  /* 0x0000000000017941 */ /* 0x000fea0003800000 */
.L_x_219:
        /* <DEDUP_REMOVED lines=9> */
.L_x_222:
[----:B------:R-:W-:Y:S05]  /*6330*/  BSYNC B1 ;  /* 0x0000000000017941 */ /* 0x000fea0003800000 */
.L_x_221:
        /* <DEDUP_REMOVED lines=9> */
.L_x_224:
[----:B------:R-:W-:Y:S05]  /*63d0*/  BSYNC B1 ;  /* 0x0000000000017941 */ /* 0x000fea0003800000 */
.L_x_223:
        /* <DEDUP_REMOVED lines=10> */
.L_x_226:
[----:B------:R-:W-:Y:S05]  /*6480*/  BSYNC B1 ;  /* 0x0000000000017941 */ /* 0x000fea0003800000 */
.L_x_225:
        /* <DEDUP_REMOVED lines=10> */
.L_x_228:
[----:B------:R-:W-:Y:S05]  /*6530*/  BSYNC B1 ;  /* 0x0000000000017941 */ /* 0x000fea0003800000 */
.L_x_227:
        /* <DEDUP_REMOVED lines=9> */
.L_x_230:
[----:B------:R-:W-:Y:S05]  /*65d0*/  BSYNC B1 ;  /* 0x0000000000017941 */ /* 0x000fea0003800000 */
.L_x_229:
        /* <DEDUP_REMOVED lines=9> */
.L_x_232:
[----:B------:R-:W-:Y:S05]  /*6670*/  BSYNC B1 ;  /* 0x0000000000017941 */ /* 0x000fea0003800000 */
.L_x_231:
        /* <DEDUP_REMOVED lines=10> */
.L_x_234:
[----:B------:R-:W-:Y:S05]  /*6720*/  BSYNC B1 ;  /* 0x0000000000017941 */ /* 0x000fea0003800000 */
.L_x_233:
        /* <DEDUP_REMOVED lines=10> */
.L_x_236:
[----:B------:R-:W-:Y:S05]  /*67d0*/  BSYNC B1 ;  /* 0x0000000000017941 */ /* 0x000fea0003800000 */
.L_x_235:
        /* <DEDUP_REMOVED lines=9> */
.L_x_238:
[----:B------:R-:W-:Y:S05]  /*6870*/  BSYNC B1 ;  /* 0x0000000000017941 */ /* 0x000fea0003800000 */
.L_x_237:
        /* <DEDUP_REMOVED lines=9> */
.L_x_240:
[----:B------:R-:W-:Y:S05]  /*6910*/  BSYNC B1 ;  /* 0x0000000000017941 */ /* 0x000fea0003800000 */
.L_x_239:
        /* <DEDUP_REMOVED lines=10> */
.L_x_242:
[----:B------:R-:W-:Y:S05]  /*69c0*/  BSYNC B1 ;  /* 0x0000000000017941 */ /* 0x000fea0003800000 */
.L_x_241:
        /* <DEDUP_REMOVED lines=10> */
.L_x_244:
[----:B------:R-:W-:Y:S05]  /*6a70*/  BSYNC B1 ;  /* 0x0000000000017941 */ /* 0x000fea0003800000 */
.L_x_243:
        /* <DEDUP_REMOVED lines=9> */
.L_x_246:
[----:B------:R-:W-:Y:S05]  /*6b10*/  BSYNC B1 ;  /* 0x0000000000017941 */ /* 0x000fea0003800000 */
.L_x_245:
        /* <DEDUP_REMOVED lines=9> */
.L_x_248:
[----:B------:R-:W-:Y:S05]  /*6bb0*/  BSYNC B1 ;  /* 0x0000000000017941 */ /* 0x000fea0003800000 */
.L_x_247:
        /* <DEDUP_REMOVED lines=10> */
.L_x_250:
[----:B------:R-:W-:Y:S05]  /*6c60*/  BSYNC B1 ;  /* 0x0000000000017941 */ /* 0x000fea0003800000 */
.L_x_249:
        /* <DEDUP_REMOVED lines=10> */
.L_x_252:
[----:B------:R-:W-:Y:S05]  /*6d10*/  BSYNC B1 ;  /* 0x0000000000017941 */ /* 0x000fea0003800000 */
.L_x_251:
        /* <DEDUP_REMOVED lines=9> */
.L_x_254:
[----:B------:R-:W-:Y:S05]  /*6db0*/  BSYNC B1 ;  /* 0x0000000000017941 */ /* 0x000fea0003800000 */
.L_x_253:
        /* <DEDUP_REMOVED lines=9> */
.L_x_256:
[----:B------:R-:W-:Y:S05]  /*6e50*/  BSYNC B1 ;  /* 0x0000000000017941 */ /* 0x000fea0003800000 */
.L_x_255:
        /* <DEDUP_REMOVED lines=10> */
.L_x_258:
[----:B------:R-:W-:Y:S05]  /*6f00*/  BSYNC B1 ;  /* 0x0000000000017941 */ /* 0x000fea0003800000 */
.L_x_257:
        /* <DEDUP_REMOVED lines=10> */
.L_x_260:
[----:B------:R-:W-:Y:S05]  /*6fb0*/  BSYNC B1 ;  /* 0x0000000000017941 */ /* 0x000fea0003800000 */
.L_x_259:
        /* <DEDUP_REMOVED lines=9> */
.L_x_262:
[----:B------:R-:W-:Y:S05]  /*7050*/  BSYNC B1 ;  /* 0x0000000000017941 */ /* 0x000fea0003800000 */
.L_x_261:
        /* <DEDUP_REMOVED lines=9> */
.L_x_264:
[----:B------:R-:W-:Y:S05]  /*70f0*/  BSYNC B1 ;  /* 0x0000000000017941 */ /* 0x000fea0003800000 */
.L_x_263:
        /* <DEDUP_REMOVED lines=10> */
.L_x_266:
[----:B------:R-:W-:Y:S05]  /*71a0*/  BSYNC B1 ;  /* 0x0000000000017941 */ /* 0x000fea0003800000 */
.L_x_265:
        /* <DEDUP_REMOVED lines=10> */
.L_x_268:
[----:B------:R-:W-:Y:S05]  /*7250*/  BSYNC B1 ;  /* 0x0000000000017941 */ /* 0x000fea0003800000 */
.L_x_267:
        /* <DEDUP_REMOVED lines=9> */
.L_x_270:
[----:B------:R-:W-:Y:S05]  /*72f0*/  BSYNC B1 ;  /* 0x0000000000017941 */ /* 0x000fea0003800000 */
.L_x_269:
        /* <DEDUP_REMOVED lines=9> */
.L_x_272:
[----:B------:R-:W-:Y:S05]  /*7390*/  BSYNC B1 ;  /* 0x0000000000017941 */ /* 0x000fea0003800000 */
.L_x_271:
        /* <DEDUP_REMOVED lines=10> */
.L_x_274:
[----:B------:R-:W-:Y:S05]  /*7440*/  BSYNC B1 ;  /* 0x0000000000017941 */ /* 0x000fea0003800000 */
.L_x_273:
        /* <DEDUP_REMOVED lines=10> */
.L_x_276:
[----:B------:R-:W-:Y:S05]  /*74f0*/  BSYNC B1 ;  /* 0x0000000000017941 */ /* 0x000fea0003800000 */
.L_x_275:
        /* <DEDUP_REMOVED lines=9> */
.L_x_278:
[----:B------:R-:W-:Y:S05]  /*7590*/  BSYNC B1 ;  /* 0x0000000000017941 */ /* 0x000fea0003800000 */
.L_x_277:
        /* <DEDUP_REMOVED lines=9> */
.L_x_280:
[----:B------:R-:W-:Y:S05]  /*7630*/  BSYNC B1 ;  /* 0x0000000000017941 */ /* 0x000fea0003800000 */
.L_x_279:
        /* <DEDUP_REMOVED lines=10> */
.L_x_282:
[----:B------:R-:W-:Y:S05]  /*76e0*/  BSYNC B1 ;  /* 0x0000000000017941 */ /* 0x000fea0003800000 */
.L_x_281:
        /* <DEDUP_REMOVED lines=10> */
.L_x_284:
[----:B------:R-:W-:Y:S05]  /*7790*/  BSYNC B1 ;  /* 0x0000000000017941 */ /* 0x000fea0003800000 */
.L_x_283:
        /* <DEDUP_REMOVED lines=9> */
.L_x_286:
[----:B------:R-:W-:Y:S05]  /*7830*/  BSYNC B1 ;  /* 0x0000000000017941 */ /* 0x000fea0003800000 */
.L_x_285:
[----:B0----5:R-:W-:Y:S01]  /*7840*/  IMAD.U32 R3, R18, 0x10000, RZ ;  /* 0x0001000012037824 */ /* 0x021fe200078e00ff */
[----:B------:R-:W-:Y:S01]  /*7850*/  ISETP.GT.AND P0, PT, R4, 0x8, P0 ;  /* 0x000000080400780c */ /* 0x000fe20000704270 */
[----:B------:R-:W-:Y:S01]  /*7860*/  @P1 IMAD.MOV.U32 R2, RZ, RZ, R10 ;  /* 0x000000ffff021224 */ /* 0x000fe200078e000a */
[----:B------:R-:W-:Y:S01]  /*7870*/  BSSY B1, `(.L_x_287) ;  /* 0x0000009000017945 */ /* 0x000fe20003800000 */
[----:B------:R-:W-:-:S04]  /*7880*/  FMUL R3, R3, R22 ;  /* 0x0000001603037220 */ /* 0x000fc80000400000 */
[----:B------:R-:W-:-:S05]  /*7890*/  FFMA R3, R150, R23, R3 ;  /* 0x0000001796037223 */ /* 0x000fca0000000003 */
[----:B------:R-:W-:-:S04]  /*78a0*/  F2FP.BF16.F32.PACK_AB R3, RZ, R3 ;  /* 0x00000003ff03723e */ /* 0x000fc800000010ff */
[----:B------:R-:W-:Y:S01]  /*78b0*/  PRMT R0, R3, 0x7610, R0 ;  /* 0x0000761003007816 */ /* 0x000fe20000000000 */
[----:B------:R-:W-:-:S05]  /*78c0*/  @P1 IMAD.MOV.U32 R3, RZ, RZ, R11 ;  /* 0x000000ffff031224 */ /* 0x000fca00078e000b */
[----:B------:R0:W-:Y:S01]  /*78d0*/  @P1 STG.E.U16 desc[UR50][R2.64+0x1f0], R0 ;  /* 0x0001f00002001986 */ /* 0x0001e2000c101532 */
[----:B------:R-:W-:Y:S05]  /*78e0*/  @!P0 BRA `(.L_x_288) ;  /* 0x0000000000048947 */ /* 0x000fea0003800000 */
[----:B------:R0:W5:Y:S02]  /*78f0*/  LDG.E.LTC128B.U16 R18, desc[UR50][R8.64+0x1f2] ;  /* 0x0001f23208127981 */ /* 0x000164000c1e1520 */
.L_x_288:
[----:B------:R-:W-:Y:S05]  /*7900*/  BSYNC B1 ;  /* 0x0000000000017941 */ /* 0x000fea0003800000 */
.L_x_287:
[----:B------:R-:W-:Y:S05]  /*7910*/  @!P0 BRA `(.L_x_289) ;  /* 0x0000002400408947 */ /* 0x000fea0003800000 */
[----:B0----5:R-:W-:-:S04]  /*7920*/  IMAD.U32 R3, R18, 0x10000, RZ ;  /* 0x0001000012037824 */ /* 0x021fc800078e00ff */
[----:B------:R-:W-:-:S04]  /*7930*/  FMUL R0, R3, R22 ;  /* 0x0000001603007220 */ /* 0x000fc80000400000 */
[----:B------:R-:W-:-:S05]  /*7940*/  FFMA R0, R151, R23, R0 ;  /* 0x0000001797007223 */ /* 0x000fca0000000000 */
[----:B------:R-:W-:-:S05]  /*7950*/  F2FP.BF16.F32.PACK_AB R0, RZ, R0 ;  /* 0x00000000ff00723e */ /* 0x000fca00000010ff */
[----:B------:R0:W-:Y:S01]  /*7960*/  STG.E.U16 desc[UR50][R10.64+0x1f2], R0 ;  /* 0x0001f2000a007986 */ /* 0x0001e2000c101532 */
[----:B------:R-:W-:Y:S05]  /*7970*/  BRA `(.L_x_289) ;  /* 0x0000002400287947 */ /* 0x000fea0003800000 */
.L_x_36:
[----:B------:R-:W-:Y:S01]  /*7980*/  ISETP.GT.AND P0, PT, R0, 0x1, PT ;  /* 0x000000010000780c */ /* 0x000fe20003f04270 */
[----:B------:R-:W-:Y:S01]  /*7990*/  ULDC.64 UR4, c[0x0][0x5c0] ;  /* 0x0001700000047ab9 */ /* 0x000fe20000000a00 */
[-C--:B------:R-:W-:Y:S01]  /*79a0*/  FMUL R24, R24, R23.reuse ;  /* 0x0000001718187220 */ /* 0x080fe20000400000 */
[-C--:B------:R-:W-:Y:S01]  /*79b0*/  FMUL R25, R25, R23.reuse ;  /* 0x0000001719197220 */ /* 0x080fe20000400000 */
[----:B------:R-:W-:Y:S01]  /*79c0*/  ISETP.GT.AND P3, PT, R4, RZ, P0 ;  /* 0x000000ff0400720c */ /* 0x000fe20000764270 */
[-C--:B------:R-:W-:Y:S01]  /*79d0*/  FMUL R26, R26, R23.reuse ;  /* 0x000000171a1a7220 */ /* 0x080fe20000400000 */
[----:B------:R-:W-:Y:S01]  /*79e0*/  LEA R2, P4, R172, UR4, 0x1 ;  /* 0x00000004ac027c11 */ /* 0x000fe2000f8808ff */
[-C--:B------:R-:W-:Y:S01]  /*79f0*/  FMUL R27, R27, R23.reuse ;  /* 0x000000171b1b7220 */ /* 0x080fe20000400000 */
[----:B------:R-:W-:Y:S01]  /*7a00*/  F2FP.BF16.F32.PACK_AB R24, RZ, R24 ;  /* 0x00000018ff18723e */ /* 0x000fe200000010ff */
[-C--:B------:R-:W-:Y:S01]  /*7a10*/  FMUL R28, R28, R23.reuse ;  /* 0x000000171c1c7220 */ /* 0x080fe20000400000 */
[----:B------:R-:W-:Y:S01]  /*7a20*/  LEA.HI.X R3, R172, UR5, R175, 0x1, P4 ;  /* 0x00000005ac037c11 */ /* 0x000fe2000a0f0caf */
[----:B------:R-:W-:Y:S01]  /*7a30*/  FMUL R29, R29, R23 ;  /* 0x000000171d1d7220 */ /* 0x000fe20000400000 */
[----:B------:R-:W-:Y:S01]  /*7a40*/  F2FP.BF16.F32.PACK_AB R25, RZ, R25 ;  /* 0x00000019ff19723e */ /* 0x000fe200000010ff */
[-C--:B------:R-:W-:Y:S01]  /*7a50*/  FMUL R30, R30, R23.reuse ;  /* 0x000000171e1e7220 */ /* 0x080fe20000400000 */
[C---:B------:R-:W-:Y:S01]  /*7a60*/  SHF.L.U64.HI R11, R10.reuse, 0x4, R11 ;  /* 0x000000040a0b7819 */ /* 0x040fe2000001020b */
[----:B------:R-:W-:Y:S01]  /*7a70*/  @P1 STG.E.U16 desc[UR50][R2.64], R24 ;  /* 0x0000001802001986 */ /* 0x000fe2000c101532 */
[----:B------:R-:W-:Y:S01]  /*7a80*/  LEA R6, P4, R10, R2, 0x4 ;  /* 0x000000020a067211 */ /* 0x000fe200078820ff */
[-C--:B------:R-:W-:Y:S01]  /*7a90*/  FMUL R31, R31, R23.reuse ;  /* 0x000000171f1f7220 */ /* 0x080fe20000400000 */
[----:B------:R-:W-:Y:S01]  /*7aa0*/  ISETP.GT.AND P2, PT, R4, 0x8, P2 ;  /* 0x000000080400780c */ /* 0x000fe20001744270 */
[----:B------:R-:W-:Y:S01]  /*7ab0*/  @P3 STG.E.U16 desc[UR50][R2.64+0x2], R25 ;  /* 0x0000021902003986 */ /* 0x000fe2000c101532 */
[----:B------:R-:W-:Y:S01]  /*7ac0*/  ISETP.GT.AND P1, PT, R0, 0x8, PT ;  /* 0x000000080000780c */ /* 0x000fe20003f24270 */
[----:B------:R-:W-:Y:S01]  /*7ad0*/  IMAD.X R7, R11, 0x1, R3, P4 ;  /* 0x000000010b077824 */ /* 0x000fe200020e0603 */
[----:B------:R-:W-:Y:S01]  /*7ae0*/  ISETP.GT.AND P3, PT, R4, 0x8, P0 ;  /* 0x000000080400780c */ /* 0x000fe20000764270 */
[-C--:B------:R-:W-:Y:S01]  /*7af0*/  FMUL R32, R32, R23.reuse ;  /* 0x0000001720207220 */ /* 0x080fe20000400000 */
[----:B------:R-:W-:Y:S01]  /*7b00*/  ISETP.GT.AND P0, PT, R0, 0x9, PT ;  /* 0x000000090000780c */ /* 0x000fe20003f04270 */
[-C--:B------:R-:W-:Y:S01]  /*7b10*/  FMUL R33, R33, R23.reuse ;  /* 0x0000001721217220 */ /* 0x080fe20000400000 */
[----:B------:R-:W-:Y:S01]  /*7b20*/  ISETP.GT.AND P5, PT, R4, RZ, P1 ;  /* 0x000000ff0400720c */ /* 0x000fe20000fa4270 */
[-C--:B------:R-:W-:Y:S01]  /*7b30*/  FMUL R34, R34, R23.reuse ;  /* 0x0000001722227220 */ /* 0x080fe20000400000 */
[----:B------:R-:W-:Y:S01]  /*7b40*/  ISETP.GT.AND P4, PT, R4, RZ, P0 ;  /* 0x000000ff0400720c */ /* 0x000fe20000784270 */
[-C--:B------:R-:W-:Y:S01]  /*7b50*/  FMUL R35, R35, R23.reuse ;  /* 0x0000001723237220 */ /* 0x080fe20000400000 */
[----:B------:R-:W-:Y:S01]  /*7b60*/  F2FP.BF16.F32.PACK_AB R26, RZ, R26 ;  /* 0x0000001aff1a723e */ /* 0x000fe200000010ff */
[----:B------:R-:W-:Y:S01]  /*7b70*/  FMUL R36, R36, R23 ;  /* 0x0000001724247220 */ /* 0x000fe20000400000 */
[----:B------:R-:W-:Y:S01]  /*7b80*/  F2FP.BF16.F32.PACK_AB R27, RZ, R27 ;  /* 0x0000001bff1b723e */ /* 0x000fe200000010ff */
[----:B------:R-:W-:Y:S01]  /*7b90*/  FMUL R37, R37, R23 ;  /* 0x0000001725257220 */ /* 0x000fe20000400000 */
[----:B------:R-:W-:Y:S01]  /*7ba0*/  F2FP.BF16.F32.PACK_AB R28, RZ, R28 ;  /* 0x0000001cff1c723e */ /* 0x000fe200000010ff */
[----:B------:R-:W-:Y:S01]  /*7bb0*/  @P2 STG.E.U16 desc[UR50][R6.64], R26 ;  /* 0x0000001a06002986 */ /* 0x000fe2000c101532 */
[----:B------:R-:W-:Y:S01]  /*7bc0*/  F2FP.BF16.F32.PACK_AB R29, RZ, R29 ;  /* 0x0000001dff1d723e */ /* 0x000fe200000010ff */
[-C--:B------:R-:W-:Y:S01]  /*7bd0*/  FMUL R38, R38, R23.reuse ;  /* 0x0000001726267220 */ /* 0x080fe20000400000 */
[----:B------:R-:W-:Y:S01]  /*7be0*/  ISETP.GT.AND P1, PT, R4, 0x8, P1 ;  /* 0x000000080400780c */ /* 0x000fe20000f24270 */
[----:B------:R-:W-:Y:S01]  /*7bf0*/  @P3 STG.E.U16 desc[UR50][R6.64+0x2], R27 ;  /* 0x0000021b06003986 */ /* 0x000fe2000c101532 */
[----:B------:R-:W-:Y:S01]  /*7c00*/  ISETP.GT.AND P3, PT, R0, 0x10, PT ;  /* 0x000000100000780c */ /* 0x000fe20003f64270 */
[-C--:B------:R-:W-:Y:S01]  /*7c10*/  FMUL R39, R39, R23.reuse ;  /* 0x0000001727277220 */ /* 0x080fe20000400000 */
[----:B------:R-:W-:Y:S01]  /*7c20*/  ISETP.GT.AND P2, PT, R4, 0x8, P0 ;  /* 0x000000080400780c */ /* 0x000fe20000744270 */
[----:B------:R-:W-:Y:S01]  /*7c30*/  @P5 STG.E.U16 desc[UR50][R2.64+0x10], R28 ;  /* 0x0000101c02005986 */ /* 0x000fe2000c101532 */
[----:B------:R-:W-:Y:S01]  /*7c40*/  ISETP.GT.AND P0, PT, R0, 0x11, PT ;  /* 0x000000110000780c */ /* 0x000fe20003f04270 */
[-C--:B------:R-:W-:Y:S01]  /*7c50*/  FMUL R40, R40, R23.reuse ;  /* 0x0000001728287220 */ /* 0x080fe20000400000 */
[----:B------:R-:W-:Y:S01]  /*7c60*/  F2FP.BF16.F32.PACK_AB R30, RZ, R30 ;  /* 0x0000001eff1e723e */ /* 0x000fe200000010ff */
[----:B------:R-:W-:Y:S01]  /*7c70*/  @P4 STG.E.U16 desc[UR50][R2.64+0x12], R29 ;  /* 0x0000121d02004986 */ /* 0x000fe2000c101532 */
[C---:B------:R-:W-:Y:S01]  /*7c80*/  ISETP.GT.AND P4, PT, R4.reuse, RZ, P3 ;  /* 0x000000ff0400720c */ /* 0x040fe20001f84270 */
[----:B------:R-:W-:Y:S01]  /*7c90*/  FMUL R41, R41, R23 ;  /* 0x0000001729297220 */ /* 0x000fe20000400000 */
[----:B------:R-:W-:Y:S01]  /*7ca0*/  ISETP.GT.AND P5, PT, R4, RZ, P0 ;  /* 0x000000ff0400720c */ /* 0x000fe200007a4270 */
[----:B------:R-:W-:Y:S01]  /*7cb0*/  @P1 STG.E.U16 desc[UR50][R6.64+0x10], R30 ;  /* 0x0000101e06001986 */ /* 0x000fe2000c101532 */
[----:B------:R-:W-:Y:S01]  /*7cc0*/  F2FP.BF16.F32.PACK_AB R31, RZ, R31 ;  /* 0x0000001fff1f723e */ /* 0x000fe200000010ff */
[-C--:B------:R-:W-:Y:S01]  /*7cd0*/  FMUL R42, R42, R23.reuse ;  /* 0x000000172a2a7220 */ /* 0x080fe20000400000 */
[----:B------:R-:W-:Y:S01]  /*7ce0*/  F2FP.BF16.F32.PACK_AB R32, RZ, R32 ;  /* 0x00000020ff20723e */ /* 0x000fe200000010ff */
[----:B------:R-:W-:Y:S01]  /*7cf0*/  FMUL R43, R43, R23 ;  /* 0x000000172b2b7220 */ /* 0x000fe20000400000 */
[----:B------:R-:W-:Y:S01]  /*7d00*/  ISETP.GT.AND P1, PT, R4, 0x8, P3 ;  /* 0x000000080400780c */ /* 0x000fe20001f24270 */
[----:B------:R-:W-:Y:S01]  /*7d10*/  @P2 STG.E.U16 desc[UR50][R6.64+0x12], R31 ;  /* 0x0000121f06002986 */ /* 0x000fe2000c101532 */
[----:B------:R-:W-:Y:S01]  /*7d20*/  F2FP.BF16.F32.PACK_AB R33, RZ, R33 ;  /* 0x00000021ff21723e */ /* 0x000fe200000010ff */
[-C--:B------:R-:W-:Y:S01]  /*7d30*/  FMUL R44, R44, R23.reuse ;  /* 0x000000172c2c7220 */ /* 0x080fe20000400000 */
[----:B------:R-:W-:Y:S01]  /*7d40*/  ISETP.GT.AND P3, PT, R0, 0x18, PT ;  /* 0x000000180000780c */ /* 0x000fe20003f64270 */
[----:B------:R-:W-:Y:S01]  /*7d50*/  @P4 STG.E.U16 desc[UR50][R2.64+0x20], R32 ;  /* 0x0000202002004986 */ /* 0x000fe2000c101532 */
[----:B------:R-:W-:Y:S01]  /*7d60*/  ISETP.GT.AND P2, PT, R4, 0x8, P0 ;  /* 0x000000080400780c */ /* 0x000fe20000744270 */
[-C--:B------:R-:W-:Y:S01]  /*7d70*/  FMUL R45, R45, R23.reuse ;  /* 0x000000172d2d7220 */ /* 0x080fe20000400000 */
[----:B------:R-:W-:Y:S01]  /*7d80*/  ISETP.GT.AND P0, PT, R0, 0x19, PT ;  /* 0x000000190000780c */ /* 0x000fe20003f04270 */
[----:B------:R-:W-:Y:S01]  /*7d90*/  @P5 STG.E.U16 desc[UR50][R2.64+0x22], R33 ;  /* 0x0000222102005986 */ /* 0x000fe2000c101532 */
[----:B------:R-:W-:Y:S01]  /*7da0*/  ISETP.GT.AND P4, PT, R4, RZ, P3 ;  /* 0x000000ff0400720c */ /* 0x000fe20001f84270 */
[-C--:B------:R-:W-:Y:S01]  /*7db0*/  FMUL R46, R46, R23.reuse ;  /* 0x000000172e2e7220 */ /* 0x080fe20000400000 */
[----:B------:R-:W-:Y:S01]  /*7dc0*/  ISETP.GT.AND P5, PT, R4, RZ, P0 ;  /* 0x000000ff0400720c */ /* 0x000fe200007a4270 */
[-C--:B------:R-:W-:Y:S01]  /*7dd0*/  FMUL R47, R47, R23.reuse ;  /* 0x000000172f2f7220 */ /* 0x080fe20000400000 */
[----:B------:R-:W-:Y:S01]  /*7de0*/  F2FP.BF16.F32.PACK_AB R34, RZ, R34 ;  /* 0x00000022ff22723e */ /* 0x000fe200000010ff */
[----:B------:R-:W-:Y:S01]  /*7df0*/  FMUL R48, R48, R23 ;  /* 0x0000001730307220 */ /* 0x000fe20000400000 */
[----:B------:R-:W-:Y:S01]  /*7e00*/  F2FP.BF16.F32.PACK_AB R35, RZ, R35 ;  /* 0x00000023ff23723e */ /* 0x000fe200000010ff */
[-C--:B------:R-:W-:Y:S01]  /*7e10*/  FMUL R49, R49, R23.reuse ;  /* 0x0000001731317220 */ /* 0x080fe20000400000 */
[----:B------:R-:W-:Y:S01]  /*7e20*/  F2FP.BF16.F32.PACK_AB R36, RZ, R36 ;  /* 0x00000024ff24723e */ /* 0x000fe200000010ff */
[----:B------:R-:W-:Y:S01]  /*7e30*/  @P1 STG.E.U16 desc[UR50][R6.64+0x20], R34 ;  /* 0x0000202206001986 */ /* 0x000fe2000c101532 */
[----:B------:R-:W-:Y:S01]  /*7e40*/  ISETP.GT.AND P1, PT, R4, 0x8, P3 ;  /* 0x000000080400780c */ /* 0x000fe20001f24270 */
[----:B------:R-:W-:Y:S01]  /*7e50*/  FMUL R50, R50, R23 ;  /* 0x0000001732327220 */ /* 0x000fe20000400000 */
[----:B------:R-:W-:Y:S01]  /*7e60*/  F2FP.BF16.F32.PACK_AB R37, RZ, R37 ;  /* 0x00000025ff25723e */ /* 0x000fe200000010ff */
[----:B------:R-:W-:Y:S01]  /*7e70*/  @P2 STG.E.U16 desc[UR50][R6.64+0x22], R35 ;  /* 0x0000222306002986 */ /* 0x000fe2000c101532 */
[----:B------:R-:W-:Y:S01]  /*7e80*/  ISETP.GT.AND P3, PT, R0, 0x20, PT ;  /* 0x000000200000780c */ /* 0x000fe20003f64270 */
[-C--:B------:R-:W-:Y:S01]  /*7e90*/  FMUL R51, R51, R23.reuse ;  /* 0x0000001733337220 */ /* 0x080fe20000400000 */
[----:B------:R-:W-:Y:S01]  /*7ea0*/  ISETP.GT.AND P2, PT, R4, 0x8, P0 ;  /* 0x000000080400780c */ /* 0x000fe20000744270 */
[----:B------:R-:W-:Y:S01]  /*7eb0*/  @P4 STG.E.U16 desc[UR50][R2.64+0x30], R36 ;  /* 0x0000302402004986 */ /* 0x000fe2000c101532 */
[----:B------:R-:W-:Y:S01]  /*7ec0*/  ISETP.GT.AND P0, PT, R0, 0x21, PT ;  /* 0x000000210000780c */ /* 0x000fe20003f04270 */
[-C--:B------:R-:W-:Y:S01]  /*7ed0*/  FMUL R52, R52, R23.reuse ;  /* 0x0000001734347220 */ /* 0x080fe20000400000 */
[C---:B------:R-:W-:Y:S01]  /*7ee0*/  ISETP.GT.AND P4, PT, R4.reuse, RZ, P3 ;  /* 0x000000ff0400720c */ /* 0x040fe20001f84270 */
[----:B------:R-:W-:Y:S01]  /*7ef0*/  @P5 STG.E.U16 desc[UR50][R2.64+0x32], R37 ;  /* 0x0000322502005986 */ /* 0x000fe2000c101532 */
        /* <DEDUP_REMOVED lines=328> */
[----:B------:R-:W-:-:S02]  /*9380*/  ISETP.GT.AND P1, PT, R4, 0x8, P3 ;  /* 0x000000080400780c */ /* 0x000fc40001f24270 */
[----:B------:R-:W-:Y:S01]  /*9390*/  F2FP.BF16.F32.PACK_AB R105, RZ, R105 ;  /* 0x00000069ff69723e */ /* 0x000fe200000010ff */
[----:B------:R-:W-:Y:S01]  /*93a0*/  @P2 STG.E.U16 desc[UR50][R6.64+0x132], R103 ;  /* 0x0001326706002986 */ /* 0x000fe2000c101532 */
[----:B------:R-:W-:Y:S02]  /*93b0*/  ISETP.GT.AND P3, PT, R0, 0xa8, PT ;  /* 0x000000a80000780c */ /* 0x000fe40003f64270 */
[----:B------:R-:W-:Y:S01]  /*93c0*/  ISETP.GT.AND P2, PT, R4, 0x8, P0 ;  /* 0x000000080400780c */ /* 0x000fe20000744270 */
[----:B------:R-:W-:Y:S01]  /*93d0*/  @P4 STG.E.U16 desc[UR50][R2.64+0x140], R104 ;  /* 0x0001406802004986 */ /* 0x000fe2000c101532 */
[----:B------:R-:W-:Y:S02]  /*93e0*/  ISETP.GT.AND P0, PT, R0, 0xa9, PT ;  /* 0x000000a90000780c */ /* 0x000fe40003f04270 */
[C---:B------:R-:W-:Y:S01]  /*93f0*/  ISETP.GT.AND P4, PT, R4.reuse, RZ, P3 ;  /* 0x000000ff0400720c */ /* 0x040fe20001f84270 */
[----:B------:R-:W-:Y:S01]  /*9400*/  @P5 STG.E.U16 desc[UR50][R2.64+0x142], R105 ;  /* 0x0001426902005986 */ /* 0x000fe2000c101532 */
[----:B------:R-:W-:-:S02]  /*9410*/  ISETP.GT.AND P5, PT, R4, RZ, P0 ;  /* 0x000000ff0400720c */ /* 0x000fc400007a4270 */
[----:B------:R-:W-:Y:S02]  /*9420*/  F2FP.BF16.F32.PACK_AB R106, RZ, R106 ;  /* 0x0000006aff6a723e */ /* 0x000fe400000010ff */
[----:B------:R-:W-:Y:S02]  /*9430*/  F2FP.BF16.F32.PACK_AB R107, RZ, R107 ;  /* 0x0000006bff6b723e */ /* 0x000fe400000010ff */
[----:B------:R-:W-:Y:S01]  /*9440*/  F2FP.BF16.F32.PACK_AB R108, RZ, R108 ;  /* 0x0000006cff6c723e */ /* 0x000fe200000010ff */
[----:B------:R-:W-:Y:S01]  /*9450*/  @P1 STG.E.U16 desc[UR50][R6.64+0x140], R106 ;  /* 0x0001406a06001986 */ /* 0x000fe2000c101532 */
[----:B------:R-:W-:Y:S02]  /*9460*/  ISETP.GT.AND P1, PT, R4, 0x8, P3 ;  /* 0x000000080400780c */ /* 0x000fe40001f24270 */
[----:B------:R-:W-:Y:S01]  /*9470*/  F2FP.BF16.F32.PACK_AB R109, RZ, R109 ;  /* 0x0000006dff6d723e */ /* 0x000fe200000010ff */
[----:B------:R-:W-:Y:S01]  /*9480*/  @P2 STG.E.U16 desc[UR50][R6.64+0x142], R107 ;  /* 0x0001426b06002986 */ /* 0x000fe2000c101532 */
[----:B------:R-:W-:-:S02]  /*9490*/  ISETP.GT.AND P3, PT, R0, 0xb0, PT ;  /* 0x000000b00000780c */ /* 0x000fc40003f64270 */
[----:B------:R-:W-:Y:S01]  /*94a0*/  ISETP.GT.AND P2, PT, R4, 0x8, P0 ;  /* 0x000000080400780c */ /* 0x000fe20000744270 */
[----:B------:R-:W-:Y:S01]  /*94b0*/  @P4 STG.E.U16 desc[UR50][R2.64+0x150], R108 ;  /* 0x0001506c02004986 */ /* 0x000fe2000c101532 */
[----:B------:R-:W-:Y:S02]  /*94c0*/  ISETP.GT.AND P0, PT, R0, 0xb1, PT ;  /* 0x000000b10000780c */ /* 0x000fe40003f04270 */
[C---:B------:R-:W-:Y:S01]  /*94d0*/  ISETP.GT.AND P4, PT, R4.reuse, RZ, P3 ;  /* 0x000000ff0400720c */ /* 0x040fe20001f84270 */
[----:B------:R-:W-:Y:S01]  /*94e0*/  @P5 STG.E.U16 desc[UR50][R2.64+0x152], R109 ;  /* 0x0001526d02005986 */ /* 0x000fe2000c101532 */
[----:B------:R-:W-:Y:S02]  /*94f0*/  ISETP.GT.AND P5, PT, R4, RZ, P0 ;  /* 0x000000ff0400720c */ /* 0x000fe400007a4270 */
[----:B------:R-:W-:Y:S02]  /*9500*/  F2FP.BF16.F32.PACK_AB R110, RZ, R110 ;  /* 0x0000006eff6e723e */ /* 0x000fe400000010ff */
[----:B------:R-:W-:-:S02]  /*9510*/  F2FP.BF16.F32.PACK_AB R111, RZ, R111 ;  /* 0x0000006fff6f723e */ /* 0x000fc400000010ff */
[----:B------:R-:W-:Y:S01]  /*9520*/  F2FP.BF16.F32.PACK_AB R112, RZ, R112 ;  /* 0x00000070ff70723e */ /* 0x000fe200000010ff */
[----:B------:R-:W-:Y:S01]  /*9530*/  @P1 STG.E.U16 desc[UR50][R6.64+0x150], R110 ;  /* 0x0001506e06001986 */ /* 0x000fe2000c101532 */
[----:B------:R-:W-:Y:S02]  /*9540*/  ISETP.GT.AND P1, PT, R4, 0x8, P3 ;  /* 0x000000080400780c */ /* 0x000fe40001f24270 */
[----:B------:R-:W-:Y:S01]  /*9550*/  F2FP.BF16.F32.PACK_AB R113, RZ, R113 ;  /* 0x00000071ff71723e */ /* 0x000fe200000010ff */
[----:B------:R-:W-:Y:S01]  /*9560*/  @P2 STG.E.U16 desc[UR50][R6.64+0x152], R111 ;  /* 0x0001526f06002986 */ /* 0x000fe2000c101532 */
[----:B------:R-:W-:Y:S02]  /*9570*/  ISETP.GT.AND P3, PT, R0, 0xb8, PT ;  /* 0x000000b80000780c */ /* 0x000fe40003f64270 */
[----:B------:R-:W-:Y:S01]  /*9580*/  ISETP.GT.AND P2, PT, R4, 0x8, P0 ;  /* 0x000000080400780c */ /* 0x000fe20000744270 */
[----:B------:R-:W-:Y:S01]  /*9590*/  @P4 STG.E.U16 desc[UR50][R2.64+0x160], R112 ;  /* 0x0001607002004986 */ /* 0x000fe2000c101532 */
[----:B------:R-:W-:-:S02]  /*95a0*/  ISETP.GT.AND P0, PT, R0, 0xb9, PT ;  /* 0x000000b90000780c */ /* 0x000fc40003f04270 */
[C---:B------:R-:W-:Y:S01]  /*95b0*/  ISETP.GT.AND P4, PT, R4.reuse, RZ, P3 ;  /* 0x000000ff0400720c */ /* 0x040fe20001f84270 */
[----:B------:R-:W-:Y:S01]  /*95c0*/  @P5 STG.E.U16 desc[UR50][R2.64+0x162], R113 ;  /* 0x0001627102005986 */ /* 0x000fe2000c101532 */
[C---:B------:R-:W-:Y:S02]  /*95d0*/  ISETP.GT.AND P5, PT, R4.reuse, RZ, P0 ;  /* 0x000000ff0400720c */ /* 0x040fe400007a4270 */
[----:B------:R-:W-:Y:S02]  /*95e0*/  F2FP.BF16.F32.PACK_AB R114, RZ, R114 ;  /* 0x00000072ff72723e */ /* 0x000fe400000010ff */
[----:B------:R-:W-:Y:S02]  /*95f0*/  F2FP.BF16.F32.PACK_AB R115, RZ, R115 ;  /* 0x00000073ff73723e */ /* 0x000fe400000010ff */
        /* <DEDUP_REMOVED lines=58> */
[C---:B------:R-:W-:Y:S02]  /*99a0*/  ISETP.GT.AND P1, PT, R4.reuse, 0x8, P2 ;  /* 0x000000080400780c */ /* 0x040fe40001724270 */
[----:B------:R-:W-:Y:S01]  /*99b0*/  F2FP.BF16.F32.PACK_AB R133, RZ, R133 ;  /* 0x00000085ff85723e */ /* 0x000fe200000010ff */
[----:B------:R-:W-:Y:S01]  /*99c0*/  @P0 STG.E.U16 desc[UR50][R6.64+0x1a2], R131 ;  /* 0x0001a28306000986 */ /* 0x000fe2000c101532 */
[----:B------:R-:W-:-:S02]  /*99d0*/  ISETP.GT.AND P2, PT, R4, 0x8, P3 ;  /* 0x000000080400780c */ /* 0x000fc40001f44270 */
[C---:B------:R-:W-:Y:S01]  /*99e0*/  ISETP.GT.AND P3, PT, R0.reuse, 0xe0, PT ;  /* 0x000000e00000780c */ /* 0x040fe20003f64270 */
        /* <DEDUP_REMOVED lines=9> */
[----:B------:R-:W-:Y:S02]  /*9a80*/  F2FP.BF16.F32.PACK_AB R137, RZ, R137 ;  /* 0x00000089ff89723e */ /* 0x000fe400000010ff */
[C---:B------:R-:W-:Y:S01]  /*9a90*/  ISETP.GT.AND P1, PT, R4.reuse, 0x8, P3 ;  /* 0x000000080400780c */ /* 0x040fe20001f24270 */
[----:B------:R-:W-:Y:S01]  /*9aa0*/  @P2 STG.E.U16 desc[UR50][R6.64+0x1b2], R135 ;  /* 0x0001b28706002986 */ /* 0x000fe2000c101532 */
[----:B------:R-:W-:Y:S02]  /*9ab0*/  ISETP.GT.AND P0, PT, R4, 0x8, P0 ;  /* 0x000000080400780c */ /* 0x000fe40000704270 */
[----:B------:R-:W-:Y:S01]  /*9ac0*/  F2FP.BF16.F32.PACK_AB R138, RZ, R138 ;  /* 0x0000008aff8a723e */ /* 0x000fe200000010ff */
[----:B------:R-:W-:Y:S01]  /*9ad0*/  @P4 STG.E.U16 desc[UR50][R2.64+0x1c0], R136 ;  /* 0x0001c08802004986 */ /* 0x000fe2000c101532 */
[----:B------:R-:W-:-:S02]  /*9ae0*/  ISETP.GT.AND P4, PT, R0, 0xe8, PT ;  /* 0x000000e80000780c */ /* 0x000fc40003f84270 */
[----:B------:R-:W-:Y:S01]  /*9af0*/  F2FP.BF16.F32.PACK_AB R139, RZ, R139 ;  /* 0x0000008bff8b723e */ /* 0x000fe200000010ff */
[----:B------:R-:W-:Y:S01]  /*9b00*/  @P5 STG.E.U16 desc[UR50][R2.64+0x1c2], R137 ;  /* 0x0001c28902005986 */ /* 0x000fe2000c101532 */
[----:B------:R-:W-:Y:S02]  /*9b10*/  ISETP.GT.AND P5, PT, R0, 0xe9, PT ;  /* 0x000000e90000780c */ /* 0x000fe40003fa4270 */
[C---:B------:R-:W-:Y:S01]  /*9b20*/  ISETP.GT.AND P2, PT, R4.reuse, RZ, P4 ;  /* 0x000000ff0400720c */ /* 0x040fe20002744270 */
[----:B------:R-:W-:Y:S01]  /*9b30*/  @P1 STG.E.U16 desc[UR50][R6.64+0x1c0], R138 ;  /* 0x0001c08a06001986 */ /* 0x000fe2000c101532 */
[----:B------:R-:W-:Y:S02]  /*9b40*/  ISETP.GT.AND P6, PT, R4, RZ, P5 ;  /* 0x000000ff0400720c */ /* 0x000fe40002fc4270 */
[----:B------:R-:W-:Y:S01]  /*9b50*/  F2FP.BF16.F32.PACK_AB R140, RZ, R140 ;  /* 0x0000008cff8c723e */ /* 0x000fe200000010ff */
[----:B------:R-:W-:Y:S01]  /*9b60*/  @P0 STG.E.U16 desc[UR50][R6.64+0x1c2], R139 ;  /* 0x0001c28b06000986 */ /* 0x000fe2000c101532 */
[----:B------:R-:W-:-:S02]  /*9b70*/  F2FP.BF16.F32.PACK_AB R141, RZ, R141 ;  /* 0x0000008dff8d723e */ /* 0x000fc400000010ff */
[----:B------:R-:W-:Y:S02]  /*9b80*/  ISETP.GT.AND P4, PT, R4, 0x8, P4 ;  /* 0x000000080400780c */ /* 0x000fe40002784270 */
[C---:B------:R-:W-:Y:S02]  /*9b90*/  ISETP.GT.AND P3, PT, R0.reuse, 0xf0, PT ;  /* 0x000000f00000780c */ /* 0x040fe40003f64270 */
[----:B------:R-:W-:Y:S01]  /*9ba0*/  F2FP.BF16.F32.PACK_AB R142, RZ, R142 ;  /* 0x0000008eff8e723e */ /* 0x000fe200000010ff */
[----:B------:R-:W-:Y:S01]  /*9bb0*/  @P2 STG.E.U16 desc[UR50][R2.64+0x1d0], R140 ;  /* 0x0001d08c02002986 */ /* 0x000fe2000c101532 */
[----:B------:R-:W-:Y:S02]  /*9bc0*/  ISETP.GT.AND P2, PT, R0, 0xf1, PT ;  /* 0x000000f10000780c */ /* 0x000fe40003f44270 */
[----:B------:R-:W-:Y:S01]  /*9bd0*/  F2FP.BF16.F32.PACK_AB R143, RZ, R143 ;  /* 0x0000008fff8f723e */ /* 0x000fe200000010ff */
[----:B------:R-:W-:Y:S01]  /*9be0*/  @P6 STG.E.U16 desc[UR50][R2.64+0x1d2], R141 ;  /* 0x0001d28d02006986 */ /* 0x000fe2000c101532 */
[----:B------:R-:W-:-:S02]  /*9bf0*/  ISETP.GT.AND P6, PT, R4, 0x8, P5 ;  /* 0x000000080400780c */ /* 0x000fc40002fc4270 */
[C---:B------:R-:W-:Y:S01]  /*9c00*/  ISETP.GT.AND P5, PT, R4.reuse, RZ, P3 ;  /* 0x000000ff0400720c */ /* 0x040fe20001fa4270 */
[----:B------:R-:W-:Y:S01]  /*9c10*/  @P4 STG.E.U16 desc[UR50][R6.64+0x1d0], R142 ;  /* 0x0001d08e06004986 */ /* 0x000fe2000c101532 */
[C---:B------:R-:W-:Y:S02]  /*9c20*/  ISETP.GT.AND P3, PT, R4.reuse, 0x8, P3 ;  /* 0x000000080400780c */ /* 0x040fe40001f64270 */
[C---:B------:R-:W-:Y:S02]  /*9c30*/  ISETP.GT.AND P4, PT, R4.reuse, RZ, P2 ;  /* 0x000000ff0400720c */ /* 0x040fe40001784270 */
[----:B------:R-:W-:Y:S02]  /*9c40*/  F2FP.BF16.F32.PACK_AB R144, RZ, R144 ;  /* 0x00000090ff90723e */ /* 0x000fe400000010ff */
[----:B------:R-:W-:Y:S02]  /*9c50*/  ISETP.GT.AND P2, PT, R4, 0x8, P2 ;  /* 0x000000080400780c */ /* 0x000fe40001744270 */
[C---:B------:R-:W-:Y:S01]  /*9c60*/  ISETP.GT.AND P0, PT, R0.reuse, 0xf9, PT ;  /* 0x000000f90000780c */ /* 0x040fe20003f04270 */
[----:B------:R-:W-:Y:S01]  /*9c70*/  @P6 STG.E.U16 desc[UR50][R6.64+0x1d2], R143 ;  /* 0x0001d28f06006986 */ /* 0x000fe2000c101532 */
[----:B------:R-:W-:-:S02]  /*9c80*/  ISETP.GT.AND P1, PT, R0, 0xf8, PT ;  /* 0x000000f80000780c */ /* 0x000fc40003f24270 */
[----:B------:R-:W-:Y:S01]  /*9c90*/  F2FP.BF16.F32.PACK_AB R145, RZ, R145 ;  /* 0x00000091ff91723e */ /* 0x000fe200000010ff */
[----:B------:R-:W-:Y:S01]  /*9ca0*/  @P5 STG.E.U16 desc[UR50][R2.64+0x1e0], R144 ;  /* 0x0001e09002005986 */ /* 0x000fe2000c101532 */
[C---:B------:R-:W-:Y:S01]  /*9cb0*/  ISETP.GT.AND P6, PT, R4.reuse, RZ, P1 ;  /* 0x000000ff0400720c */ /* 0x040fe20000fc4270 */
[----:B------:R-:W-:Y:S01]  /*9cc0*/  @P3 IMAD.MOV.U32 R5, RZ, RZ, R7 ;  /* 0x000000ffff053224 */ /* 0x000fe200078e0007 */
[C---:B------:R-:W-:Y:S01]  /*9cd0*/  ISETP.GT.AND P5, PT, R4.reuse, RZ, P0 ;  /* 0x000000ff0400720c */ /* 0x040fe200007a4270 */
[----:B------:R-:W-:Y:S01]  /*9ce0*/  @P4 STG.E.U16 desc[UR50][R2.64+0x1e2], R145 ;  /* 0x0001e29102004986 */ /* 0x000fe2000c101532 */
[C---:B------:R-:W-:Y:S02]  /*9cf0*/  ISETP.GT.AND P1, PT, R4.reuse, 0x8, P1 ;  /* 0x000000080400780c */ /* 0x040fe40000f24270 */
[----:B------:R-:W-:Y:S01]  /*9d00*/  ISETP.GT.AND P0, PT, R4, 0x8, P0 ;  /* 0x000000080400780c */ /* 0x000fe20000704270 */
[----:B------:R-:W-:Y:S01]  /*9d10*/  @P3 IMAD.MOV.U32 R4, RZ, RZ, R6 ;  /* 0x000000ffff043224 */ /* 0x000fe200078e0006 */
[----:B------:R-:W-:-:S02]  /*9d20*/  F2FP.BF16.F32.PACK_AB R146, RZ, R146 ;  /* 0x00000092ff92723e */ /* 0x000fc400000010ff */
[----:B------:R-:W-:Y:S02]  /*9d30*/  F2FP.BF16.F32.PACK_AB R147, RZ, R147 ;  /* 0x00000093ff93723e */ /* 0x000fe400000010ff */
[----:B------:R-:W-:Y:S01]  /*9d40*/  F2FP.BF16.F32.PACK_AB R148, RZ, R148 ;  /* 0x00000094ff94723e */ /* 0x000fe200000010ff */
[----:B------:R0:W-:Y:S01]  /*9d50*/  @P3 STG.E.U16 desc[UR50][R4.64+0x1e0], R146 ;  /* 0x0001e09204003986 */ /* 0x0001e2000c101532 */
[----:B------:R-:W-:Y:S02]  /*9d60*/  F2FP.BF16.F32.PACK_AB R149, RZ, R149 ;  /* 0x00000095ff95723e */ /* 0x000fe400000010ff */
[----:B------:R-:W-:Y:S02]  /*9d70*/  F2FP.BF16.F32.PACK_AB R150, RZ, R150 ;  /* 0x00000096ff96723e */ /* 0x000fe400000010ff */
[----:B------:R-:W-:Y:S01]  /*9d80*/  F2FP.BF16.F32.PACK_AB R151, RZ, R151 ;  /* 0x00000097ff97723e */ /* 0x000fe200000010ff */
[----:B0-----:R-:W-:Y:S02]  /*9d90*/  @P2 IMAD.MOV.U32 R4, RZ, RZ, R6 ;  /* 0x000000ffff042224 */ /* 0x001fe400078e0006 */
[----:B------:R-:W-:-:S05]  /*9da0*/  @P2 IMAD.MOV.U32 R5, RZ, RZ, R7 ;  /* 0x000000ffff052224 */ /* 0x000fca00078e0007 */
[----:B------:R-:W-:Y:S04]  /*9db0*/  @P2 STG.E.U16 desc[UR50][R4.64+0x1e2], R147 ;  /* 0x0001e29304002986 */ /* 0x000fe8000c101532 */
[----:B------:R-:W-:Y:S04]  /*9dc0*/  @P6 STG.E.U16 desc[UR50][R2.64+0x1f0], R148 ;  /* 0x0001f09402006986 */ /* 0x000fe8000c101532 */
[----:B------:R0:W-:Y:S02]  /*9dd0*/  @P5 STG.E.U16 desc[UR50][R2.64+0x1f2], R149 ;  /* 0x0001f29502005986 */ /* 0x0001e4000c101532 */
[----:B0-----:R-:W-:-:S02]  /*9de0*/  @P1 IMAD.MOV.U32 R2, RZ, RZ, R6 ;  /* 0x000000ffff021224 */ /* 0x001fc400078e0006 */
[----:B------:R-:W-:-:S05]  /*9df0*/  @P1 IMAD.MOV.U32 R3, RZ, RZ, R7 ;  /* 0x000000ffff031224 */ /* 0x000fca00078e0007 */
[----:B------:R0:W-:Y:S04]  /*9e00*/  @P1 STG.E.U16 desc[UR50][R2.64+0x1f0], R150 ;  /* 0x0001f09602001986 */ /* 0x0001e8000c101532 */
[----:B------:R0:W-:Y:S02]  /*9e10*/  @P0 STG.E.U16 desc[UR50][R6.64+0x1f2], R151 ;  /* 0x0001f29706000986 */ /* 0x0001e4000c101532 */
.L_x_289:
[----:B------:R-:W-:Y:S05]  /*9e20*/  BSYNC B0 ;  /* 0x0000000000007941 */ /* 0x000fea0003800000 */
.L_x_35:
[----:B0-----:R-:W-:Y:S01]  /*9e30*/  IMAD.U32 R2, RZ, RZ, UR36 ;  /* 0x00000024ff027e24 */ /* 0x001fe2000f8e00ff */
[----:B------:R-:W-:Y:S01]  /*9e40*/  ULDC.64 UR4, c[0x0][0x650] ;  /* 0x0001940000047ab9 */ /* 0x000fe20000000a00 */
[----:B------:R-:W-:Y:S01]  /*9e50*/  IMAD.U32 R0, RZ, RZ, UR40 ;  /* 0x00000028ff007e24 */ /* 0x000fe2000f8e00ff */
[----:B------:R0:W-:Y:S01]  /*9e60*/  SYNCS.ARRIVE.TRANS64.A1T0 RZ, [R160+UR47], RZ ;  /* 0x000000ffa0ff79a7 */ /* 0x0001e2000810002f */
[----:B------:R-:W-:Y:S01]  /*9e70*/  IMAD.U32 R3, RZ, RZ, UR37 ;  /* 0x00000025ff037e24 */ /* 0x000fe2000f8e00ff */
[C---:B------:R-:W-:Y:S01]  /*9e80*/  LEA R16, P0, R2.reuse, R16, 0x1 ;  /* 0x0000001002107211 */ /* 0x040fe200078008ff */
[----:B-----5:R-:W-:Y:S02]  /*9e90*/  IMAD.MOV.U32 R18, RZ, RZ, -0x1 ;  /* 0xffffffffff127424 */ /* 0x020fe400078e00ff */
[----:B------:R-:W-:Y:S01]  /*9ea0*/  IMAD.MOV.U32 R19, RZ, RZ, -0x1 ;  /* 0xffffffffff137424 */ /* 0x000fe200078e00ff */
[----:B------:R-:W-:Y:S01]  /*9eb0*/  LEA.HI.X R17, R2, R17, R0, 0x1, P0 ;  /* 0x0000001102117211 */ /* 0x000fe200000f0c00 */
[----:B------:R-:W-:Y:S01]  /*9ec0*/  IMAD.MOV.U32 R2, RZ, RZ, -0x1 ;  /* 0xffffffffff027424 */ /* 0x000fe200078e00ff */
[----:B------:R-:W-:-:S02]  /*9ed0*/  ISETP.GE.U32.AND P0, PT, R16, UR4, PT ;  /* 0x0000000410007c0c */ /* 0x000fc4000bf06070 */
[----:B------:R-:W-:Y:S02]  /*9ee0*/  PRMT R0, RZ, 0x7610, R0 ;  /* 0x00007610ff007816 */ /* 0x000fe40000000000 */
[----:B------:R-:W-:-:S13]  /*9ef0*/  ISETP.GE.U32.AND.EX P0, PT, R17, UR5, PT, P0 ;  /* 0x0000000511007c0c */ /* 0x000fda000bf06100 */
[----:B0-----:R-:W-:Y:S05]  /*9f00*/  @P0 BRA `(.L_x_290) ;  /* 0x00000004008c0947 */ /* 0x001fea0003800000 */
[----:B------:R-:W0:Y:S01]  /*9f10*/  S2UR UR7, SR_CTAID.X ;  /* 0x00000000000779c3 */ /* 0x000e220000002500 */
[----:B------:R-:W-:Y:S01]  /*9f20*/  ULDC.64 UR4, c[0x0][0x628] ;  /* 0x00018a0000047ab9 */ /* 0x000fe20000000a00 */
[----:B------:R-:W-:Y:S01]  /*9f30*/  ULDC UR6, c[0x0][0x150] ;  /* 0x0000540000067ab9 */ /* 0x000fe20000000800 */
[----:B------:R-:W-:Y:S01]  /*9f40*/  ISETP.NE.U32.AND P0, PT, RZ, UR4, PT ;  /* 0x00000004ff007c0c */ /* 0x000fe2000bf05070 */
[----:B------:R-:W-:Y:S01]  /*9f50*/  ULDC UR15, c[0x0][0x630] ;  /* 0x00018c00000f7ab9 */ /* 0x000fe20000000800 */
[C---:B------:R-:W-:Y:S01]  /*9f60*/  R2UR UR16, R16.reuse ;  /* 0x00000000101072ca */ /* 0x040fe200000e0000 */
[----:B------:R-:W-:Y:S01]  /*9f70*/  ULDC UR18, c[0x0][0x154] ;  /* 0x0000550000127ab9 */ /* 0x000fe20000000800 */
[----:B------:R-:W-:Y:S01]  /*9f80*/  ISETP.NE.AND.EX P0, PT, RZ, UR5, PT, P0 ;  /* 0x00000005ff007c0c */ /* 0x000fe2000bf05300 */
[----:B------:R-:W1:Y:S01]  /*9f90*/  S2UR UR19, SR_CTAID.Y ;  /* 0x00000000001379c3 */ /* 0x000e620000002600 */
[----:B------:R-:W-:Y:S02]  /*9fa0*/  R2UR UR17, R17 ;  /* 0x00000000111172ca */ /* 0x000fe400000e0000 */
[----:B------:R-:W-:-:S02]  /*9fb0*/  R2UR UR12, R16 ;  /* 0x00000000100c72ca */ /* 0x000fc400000e0000 */
[----:B------:R-:W-:Y:S02]  /*9fc0*/  R2UR UR13, R17 ;  /* 0x00000000110d72ca */ /* 0x000fe400000e0000 */
[----:B0-----:R-:W-:-:S05]  /*9fd0*/  I2FP.F32.U32 R0, UR7 ;  /* 0x0000000700007c45 */ /* 0x001fca0008201000 */
[----:B------:R-:W-:-:S04]  /*9fe0*/  FMUL R0, R0, UR6 ;  /* 0x0000000600007c20 */ /* 0x000fc80008400000 */
[----:B------:R0:W0:Y:S01]  /*9ff0*/  F2I.U32.TRUNC.NTZ R2, R0 ;  /* 0x0000000000027305 */ /* 0x000022000020f000 */
[----:B-1----:R-:W-:Y:S05]  /*a000*/  @!P0 BRA `(.L_x_291) ;  /* 0x0000000000308947 */ /* 0x002fea0003800000 */
        /* <DEDUP_REMOVED lines=12> */
.L_x_291:
[----:B------:R-:W-:Y:S01]  /*a0d0*/  USHF.R.U64 UR6, UR12, UR15, UR13 ;  /* 0x0000000f0c067299 */ /* 0x000fe2000800120d */
[----:B0-----:R-:W-:Y:S01]  /*a0e0*/  I2FP.F32.U32 R0, UR19 ;  /* 0x0000001300007c45 */ /* 0x001fe20008201000 */
[----:B------:R-:W-:Y:S01]  /*a0f0*/  USHF.R.U32.HI UR4, URZ, UR15, UR13 ;  /* 0x0000000f3f047299 */ /* 0x000fe2000801160d */
[----:B------:R-:W-:Y:S01]  /*a100*/  R2UR UR14, R2 ;  /* 0x00000000020e72ca */ /* 0x000fe200000e0000 */
[----:B------:R-:W-:Y:S02]  /*a110*/  UIADD3 UR9, UP0, URZ, -UR6, URZ ;  /* 0x800000063f097290 */ /* 0x000fe4000ff1e03f */
[----:B------:R-:W-:Y:S01]  /*a120*/  FMUL R0, R0, UR18 ;  /* 0x0000001200007c20 */ /* 0x000fe20008400000 */
[----:B------:R-:W-:Y:S01]  /*a130*/  ULDC.64 UR12, c[0x0][0x620] ;  /* 0x00018800000c7ab9 */ /* 0x000fe20000000a00 */
[----:B------:R-:W-:Y:S01]  /*a140*/  UIADD3.X UR4, URZ, ~UR4, URZ, UP0, !UPT ;  /* 0x800000043f047290 */ /* 0x000fe200087fe43f */
[----:B------:R-:W-:Y:S01]  /*a150*/  UMOV UR10, UR16 ;  /* 0x00000010000a7c82 */ /* 0x000fe20008000000 */
[----:B------:R-:W-:-:S02]  /*a160*/  UMOV UR11, UR17 ;  /* 0x00000011000b7c82 */ /* 0x000fc40008000000 */
[----:B------:R-:W0:Y:S01]  /*a170*/  F2I.U32.TRUNC.NTZ R0, R0 ;  /* 0x0000000000007305 */ /* 0x000e22000020f000 */
[----:B------:R-:W-:Y:S02]  /*a180*/  UIMAD UR4, UR4, UR12, URZ ;  /* 0x0000000c040472a4 */ /* 0x000fe4000f8e023f */
[----:B------:R-:W-:Y:S02]  /*a190*/  UIMAD.WIDE.U32 UR10, UR9, UR12, UR10 ;  /* 0x0000000c090a72a5 */ /* 0x000fe4000f8e000a */
[----:B------:R-:W-:Y:S01]  /*a1a0*/  UIMAD UR9, UR9, UR13, UR4 ;  /* 0x0000000d090972a4 */ /* 0x000fe2000f8e0204 */
[----:B------:R-:W-:Y:S01]  /*a1b0*/  ULDC UR22, c[0x0][0x658] ;  /* 0x0001960000167ab9 */ /* 0x000fe20000000800 */
[----:B------:R-:W-:Y:S02]  /*a1c0*/  UMOV UR12, 0xffffffff ;  /* 0xffffffff000c7882 */ /* 0x000fe40000000000 */
[----:B------:R-:W-:Y:S01]  /*a1d0*/  UIADD3 UR11, UR11, UR9, URZ ;  /* 0x000000090b0b7290 */ /* 0x000fe2000fffe03f */
[----:B------:R-:W-:Y:S01]  /*a1e0*/  ULDC UR13, c[0x0][0x618] ;  /* 0x00018600000d7ab9 */ /* 0x000fe20000000800 */
[----:B------:R-:W-:Y:S01]  /*a1f0*/  ULDC.64 UR4, c[0x0][0x640] ;  /* 0x0001900000047ab9 */ /* 0x000fe20000000a00 */
[----:B------:R-:W-:Y:S01]  /*a200*/  USHF.L.U32 UR18, UR12, UR22, URZ ;  /* 0x000000160c127299 */ /* 0x000fe2000800063f */
[----:B------:R-:W-:Y:S01]  /*a210*/  ISETP.NE.U32.AND P0, PT, RZ, UR4, PT ;  /* 0x00000004ff007c0c */ /* 0x000fe2000bf05070 */
[----:B------:R-:W-:Y:S01]  /*a220*/  USHF.R.U64 UR12, UR10, UR13, UR11 ;  /* 0x0000000d0a0c7299 */ /* 0x000fe2000800120b */
[----:B0-----:R-:W-:Y:S01]  /*a230*/  R2UR UR16, R0 ;  /* 0x00000000001072ca */ /* 0x001fe200000e0000 */
[----:B------:R-:W-:Y:S01]  /*a240*/  USHF.R.U32.HI UR10, URZ, UR13, UR11 ;  /* 0x0000000d3f0a7299 */ /* 0x000fe2000801160b */
[----:B------:R-:W-:Y:S01]  /*a250*/  ISETP.NE.AND.EX P0, PT, RZ, UR5, PT, P0 ;  /* 0x00000005ff007c0c */ /* 0x000fe2000bf05300 */
[----:B------:R-:W-:Y:S01]  /*a260*/  ULDC UR17, c[0x0][0x608] ;  /* 0x0001820000117ab9 */ /* 0x000fe20000000800 */
[----:B------:R-:W-:-:S02]  /*a270*/  ULOP3.LUT UR23, URZ, UR18, URZ, 0x33, !UPT ;  /* 0x000000123f177292 */ /* 0x000fc4000f8e333f */
[----:B------:R-:W-:Y:S02]  /*a280*/  USHF.R.U64 UR18, UR12, UR17, UR10 ;  /* 0x000000110c127299 */ /* 0x000fe4000800120a */
[----:B------:R-:W-:Y:S01]  /*a290*/  USHF.R.U32.HI UR10, URZ, UR17, UR10 ;  /* 0x000000113f0a7299 */ /* 0x000fe2000801160a */
[----:B------:R-:W-:Y:S01]  /*a2a0*/  UMOV UR20, 0x1 ;  /* 0x0000000100147882 */ /* 0x000fe20000000000 */
[----:B------:R-:W-:Y:S02]  /*a2b0*/  UIADD3 UR14, -UR14, URZ, URZ ;  /* 0x0000003f0e0e7290 */ /* 0x000fe4000fffe13f */
[----:B------:R-:W-:Y:S02]  /*a2c0*/  USHF.L.U32 UR13, UR20, UR22, URZ ;  /* 0x00000016140d7299 */ /* 0x000fe4000800063f */
[----:B------:R-:W-:Y:S01]  /*a2d0*/  USHF.R.U64 UR20, UR18, UR22, UR10 ;  /* 0x0000001612147299 */ /* 0x000fe2000800120a */
[----:B------:R-:W-:Y:S01]  /*a2e0*/  ULDC UR15, c[0x0][0x144] ;  /* 0x00005100000f7ab9 */ /* 0x000fe20000000800 */
[----:B------:R-:W-:Y:S01]  /*a2f0*/  ULDC UR8, c[0x0][0x600] ;  /* 0x0001800000087ab9 */ /* 0x000fe20000000800 */
[----:B------:R-:W-:-:S02]  /*a300*/  UIADD3 UR21, -UR16, URZ, URZ ;  /* 0x0000003f10157290 */ /* 0x000fc4000fffe13f */
[----:B------:R-:W-:Y:S02]  /*a310*/  USHF.R.U32.HI UR17, URZ, UR22, UR10 ;  /* 0x000000163f117299 */ /* 0x000fe4000801160a */
[----:B------:R-:W-:Y:S02]  /*a320*/  UIADD3 UR9, UR8, -0x1, URZ ;  /* 0xffffffff08097890 */ /* 0x000fe4000fffe03f */
[----:B------:R-:W-:Y:S01]  /*a330*/  UIMAD UR22, UR15, UR14, UR7 ;  /* 0x0000000e0f1672a4 */ /* 0x000fe2000f8e0207 */
[----:B------:R-:W-:Y:S01]  /*a340*/  ULDC UR26, c[0x0][0x148] ;  /* 0x00005200001a7ab9 */ /* 0x000fe20000000800 */
[----:B------:R-:W-:Y:S01]  /*a350*/  ULDC UR24, c[0x0][0x648] ;  /* 0x0001920000187ab9 */ /* 0x000fe20000000800 */
[----:B------:R-:W-:Y:S01]  /*a360*/  ULDC UR25, c[0x0][0x638] ;  /* 0x00018e0000197ab9 */ /* 0x000fe20000000800 */
        /* <DEDUP_REMOVED lines=12> */
.L_x_292:
[----:B------:R-:W-:Y:S01]  /*a430*/  UISETP.NE.AND UP0, UPT, UR39, URZ, UPT ;  /* 0x0000003f2700728c */ /* 0x000fe2000bf05270 */
[----:B------:R-:W-:Y:S01]  /*a440*/  IMAD.MOV.U32 R0, RZ, RZ, 0x1 ;  /* 0x00000001ff007424 */ /* 0x000fe200078e00ff */
[----:B------:R-:W-:Y:S01]  /*a450*/  USHF.R.U64 UR4, UR16, UR24, UR17 ;  /* 0x0000001810047299 */ /* 0x000fe20008001211 */
[----:B------:R-:W-:Y:S01]  /*a460*/  IMAD.U32 R19, RZ, RZ, UR6 ;  /* 0x00000006ff137e24 */ /* 0x000fe2000f8e00ff */
[----:B------:R-:W-:Y:S02]  /*a470*/  ULOP3.LUT UR18, UR18, UR23, URZ, 0xc0, !UPT ;  /* 0x0000001712127292 */ /* 0x000fe4000f8ec03f */
[----:B------:R-:W-:Y:S02]  /*a480*/  UIADD3 UR5, -UR4, URZ, URZ ;  /* 0x0000003f04057290 */ /* 0x000fe4000fffe13f */
[----:B------:R-:W-:Y:S02]  /*a490*/  ULOP3.LUT UR9, UR12, UR9, URZ, 0xc0, !UPT ;  /* 0x000000090c097292 */ /* 0x000fe4000f8ec03f */
[----:B------:R-:W-:-:S02]  /*a4a0*/  UIMAD UR4, UR13, UR4, UR18 ;  /* 0x000000040d0472a4 */ /* 0x000fc4000f8e0212 */
[----:B------:R-:W-:Y:S02]  /*a4b0*/  @UP0 UIMAD UR22, UR26, UR21, UR19 ;  /* 0x000000151a1602a4 */ /* 0x000fe4000f8e0213 */
[----:B------:R-:W-:Y:S01]  /*a4c0*/  UIMAD UR5, UR5, UR25, UR20 ;  /* 0x00000019050572a4 */ /* 0x000fe2000f8e0214 */
[----:B------:R-:W-:Y:S02]  /*a4d0*/  ULDC UR7, c[0x0][0x610] ;  /* 0x0001840000077ab9 */ /* 0x000fe40000000800 */
[----:B------:R-:W-:Y:S02]  /*a4e0*/  UIMAD UR4, UR4, UR7, UR22 ;  /* 0x00000007040472a4 */ /* 0x000fe4000f8e0216 */
[----:B------:R-:W-:-:S04]  /*a4f0*/  UIMAD UR5, UR5, UR8, UR9 ;  /* 0x00000008050572a4 */ /* 0x000fc8000f8e0209 */
[----:B------:R-:W-:Y:S02]  /*a500*/  USEL UR7, UR5, UR4, !UP0 ;  /* 0x0000000405077287 */ /* 0x000fe4000c000000 */
[----:B------:R-:W-:-:S04]  /*a510*/  USEL UR4, UR4, UR5, !UP0 ;  /* 0x0000000504047287 */ /* 0x000fc8000c000000 */
[----:B------:R-:W-:Y:S02]  /*a520*/  IMAD.U32 R2, RZ, RZ, UR7 ;  /* 0x00000007ff027e24 */ /* 0x000fe4000f8e00ff */
[----:B------:R-:W-:-:S07]  /*a530*/  IMAD.U32 R18, RZ, RZ, UR4 ;  /* 0x00000004ff127e24 */ /* 0x000fce000f8e00ff */
.L_x_290:
[----:B------:R-:W-:Y:S02]  /*a540*/  LOP3.LUT P0, RZ, R0, 0xff, RZ, 0xc0, !PT ;  /* 0x000000ff00ff7812 */ /* 0x000fe4000780c0ff */
[----:B------:R-:W-:-:S11]  /*a550*/  LOP3.LUT R170, R170, 0x1, RZ, 0x3c, !PT ;  /* 0x00000001aaaa7812 */ /* 0x000fd600078e3cff */
[----:B------:R-:W-:Y:S05]  /*a560*/  @P0 BRA `(.L_x_293) ;  /* 0xffffff7000880947 */ /* 0x000fea000383ffff */
[----:B------:R-:W-:Y:S05]  /*a570*/  EXIT ;  /* 0x000000000000794d */ /* 0x000fea0003800000 */
.L_x_16:
[----:B------:R-:W-:-:S08]  /*a580*/  ISETP.NE.AND P0, PT, RZ, UR6, PT ;  /* 0x00000006ff007c0c */ /* 0x000fd0000bf05270 */
[----:B-----5:R-:W0:-:S00]  /*a590*/  USETMAXREG.DEALLOC.CTAPOOL 0x28 ;  /* 0x00000028000079c8 */ /* 0x020e0000080e0500 */
[----:B------:R-:W-:Y:S05]  /*a5a0*/  @P0 EXIT ;  /* 0x000000000000094d */ /* 0x000fea0003800000 */
[----:B0-----:R-:W-:Y:S01]  /*a5b0*/  LOP3.LUT P0, RZ, R4, 0xff, RZ, 0xc0, !PT ;  /* 0x000000ff04ff7812 */ /* 0x001fe2000780c0ff */
[----:B------:R-:W-:Y:S02]  /*a5c0*/  IMAD.MOV.U32 R9, RZ, RZ, 0x1 ;  /* 0x00000001ff097424 */ /* 0x000fe400078e00ff */
[----:B------:R-:W-:-:S10]  /*a5d0*/  IMAD.MOV.U32 R8, RZ, RZ, RZ ;  /* 0x000000ffff087224 */ /* 0x000fd400078e00ff */
[----:B------:R-:W-:Y:S05]  /*a5e0*/  @!P0 BRA `(.L_x_294) ;  /* 0x0000000c00708947 */ /* 0x000fea0003800000 */
[----:B------:R-:W0:Y:S01]  /*a5f0*/  S2UR UR7, SR_CgaCtaId ;  /* 0x00000000000779c3 */ /* 0x000e220000008800 */
[----:B------:R-:W-:Y:S01]  /*a600*/  UMOV UR9, 0x1 ;  /* 0x0000000100097882 */ /* 0x000fe20000000000 */
[----:B------:R-:W-:Y:S01]  /*a610*/  LOP3.LUT P0, RZ, R0, 0x1f, RZ, 0xc0, !PT ;  /* 0x0000001f00ff7812 */ /* 0x000fe2000780c0ff */
[----:B------:R-:W-:Y:S01]  /*a620*/  ULDC UR5, c[0x0][0x658] ;  /* 0x0001960000057ab9 */ /* 0x000fe20000000800 */
[----:B------:R-:W-:Y:S01]  /*a630*/  UMOV UR8, 0xffffffff ;  /* 0xffffffff00087882 */ /* 0x000fe20000000000 */
[----:B------:R-:W-:Y:S01]  /*a640*/  BSSY B0, `(.L_x_294) ;  /* 0x00000d6000007945 */ /* 0x000fe20003800000 */
[----:B------:R-:W-:Y:S01]  /*a650*/  USHF.L.U32 UR8, UR8, UR5, URZ ;  /* 0x0000000508087299 */ /* 0x000fe2000800063f */
[C---:B------:R-:W-:Y:S01]  /*a660*/  ISETP.NE.AND P3, PT, R3.reuse, RZ, PT ;  /* 0x000000ff0300720c */ /* 0x040fe20003f65270 */
[----:B------:R-:W-:Y:S01]  /*a670*/  IMAD.MOV.U32 R0, RZ, RZ, 0x1 ;  /* 0x00000001ff007424 */ /* 0x000fe200078e00ff */
[----:B------:R-:W-:Y:S01]  /*a680*/  ISETP.NE.OR P0, PT, R3, RZ, !P0 ;  /* 0x000000ff0300720c */ /* 0x000fe20004705670 */
[----:B------:R-:W-:Y:S01]  /*a690*/  IMAD.MOV.U32 R9, RZ, RZ, 0x1 ;  /* 0x00000001ff097424 */ /* 0x000fe200078e00ff */
[----:B------:R-:W-:Y:S01]  /*a6a0*/  ULDC UR4, c[0x0][0x600] ;  /* 0x0001800000047ab9 */ /* 0x000fe20000000800 */
[----:B------:R-:W-:Y:S01]  /*a6b0*/  IMAD.MOV.U32 R8, RZ, RZ, RZ ;  /* 0x000000ffff087224 */ /* 0x000fe200078e00ff */
[----:B------:R-:W-:Y:S01]  /*a6c0*/  UMOV UR19, 0x5 ;  /* 0x0000000500137882 */ /* 0x000fe20000000000 */
[----:B------:R-:W-:-:S02]  /*a6d0*/  UIADD3 UR26, UR38, 0x1, URZ ;  /* 0x00000001261a7890 */ /* 0x000fc4000fffe03f */
[----:B------:R-:W-:Y:S02]  /*a6e0*/  ULOP3.LUT UR27, UR41, 0x2, URZ, 0xfc, !UPT ;  /* 0x00000002291b7892 */ /* 0x000fe4000f8efc3f */
[----:B------:R-:W-:Y:S02]  /*a6f0*/  UIADD3 UR4, UR4, -0x1, URZ ;  /* 0xffffffff04047890 */ /* 0x000fe4000fffe03f */
[----:B------:R-:W-:Y:S02]  /*a700*/  USHF.L.U32 UR5, UR9, UR5, URZ ;  /* 0x0000000509057299 */ /* 0x000fe4000800063f */
[----:B------:R-:W-:Y:S02]  /*a710*/  ULOP3.LUT UR17, URZ, UR8, URZ, 0x33, !UPT ;  /* 0x000000083f117292 */ /* 0x000fe4000f8e333f */
[----:B0-----:R-:W-:Y:S02]  /*a720*/  ULOP3.LUT UR6, UR7, 0x1, URZ, 0xc0, !UPT ;  /* 0x0000000107067892 */ /* 0x001fe4000f8ec03f */
[----:B------:R-:W-:-:S02]  /*a730*/  USHF.R.U32.HI UR28, URZ, 0x1, UR7 ;  /* 0x000000013f1c7899 */ /* 0x000fc40008011607 */
[----:B------:R-:W-:Y:S02]  /*a740*/  USHF.L.U32 UR13, UR7, 0x7, URZ ;  /* 0x00000007070d7899 */ /* 0x000fe4000800063f */
[----:B------:R-:W-:Y:S02]  /*a750*/  USHF.L.U32 UR16, UR7, 0xc, URZ ;  /* 0x0000000c07107899 */ /* 0x000fe4000800063f */
[----:B------:R-:W-:Y:S02]  /*a760*/  ULOP3.LUT UR7, UR7, 0xfffffffe, URZ, 0xc0, !UPT ;  /* 0xfffffffe07077892 */ /* 0x000fe4000f8ec03f */
[----:B------:R-:W-:Y:S02]  /*a770*/  UISETP.GT.U32.AND UP0, UPT, UR6, 0xffff, UPT ;  /* 0x0000ffff0600788c */ /* 0x000fe4000bf04070 */
[----:B------:R-:W-:Y:S02]  /*a780*/  USHF.L.U32 UR18, UR9, UR7, URZ ;  /* 0x0000000709127299 */ /* 0x000fe4000800063f */
[----:B------:R-:W-:-:S02]  /*a790*/  ULOP3.LUT UR7, UR7, 0x1, URZ, 0xfc, !UPT ;  /* 0x0000000107077892 */ /* 0x000fc4000f8efc3f */
[----:B------:R-:W-:Y:S02]  /*a7a0*/  USEL UR6, UR6, 0xffff, !UP0 ;  /* 0x0000ffff06067887 */ /* 0x000fe4000c000000 */
[----:B------:R-:W-:Y:S02]  /*a7b0*/  USHF.L.U32 UR7, UR9, UR7, URZ ;  /* 0x0000000709077299 */ /* 0x000fe4000800063f */
[----:B------:R-:W-:Y:S02]  /*a7c0*/  ULOP3.LUT UR6, UR6, 0xffff, URZ, 0xc0, !UPT ;  /* 0x0000ffff06067892 */ /* 0x000fe4000f8ec03f */
[----:B------:R-:W-:Y:S02]  /*a7d0*/  ULOP3.LUT UR13, UR13, 0x80, URZ, 0xc0, !UPT ;  /* 0x000000800d0d7892 */ /* 0x000fe4000f8ec03f */
[----:B------:R-:W-:Y:S02]  /*a7e0*/  ULOP3.LUT UR16, UR16, 0x1000, URZ, 0xc0, !UPT ;  /* 0x0000100010107892 */ /* 0x000fe4000f8ec03f */
[----:B------:R-:W-:-:S02]  /*a7f0*/  ULOP3.LUT UR18, UR18, UR7, URZ, 0xfc, !UPT ;  /* 0x0000000712127292 */ /* 0x000fc4000f8efc3f */
[----:B------:R-:W-:Y:S01]  /*a800*/  USHF.L.U32 UR19, UR19, UR6, URZ ;  /* 0x0000000613137299 */ /* 0x000fe2000800063f */
[----:B------:R-:W-:-:S11]  /*a810*/  ULDC.64 UR22, c[0x0][0x198] ;  /* 0x0000660000167ab9 */ /* 0x000fd60000000a00 */
.L_x_306:
[----:B------:R-:W-:-:S03]  /*a820*/  UMOV UR6, 0xffffffff ;  /* 0xffffffff00067882 */ /* 0x000fc60000000000 */
[----:B------:R-:W-:Y:S05]  /*a830*/  BRA.DIV UR6, `(.L_x_295) ;  /* 0x0000000e06f47947 */ /* 0x000fea000b800000 */
[----:B------:R-:W-:-:S13]  /*a840*/  ELECT P6, URZ, PT ;  /* 0x00000000003f782f */ /* 0x000fda00038c0000 */
.L_x_319:
[----:B------:R-:W0:Y:S01]  /*a850*/  LDC R3, c[0x0][0x28c] ;  /* 0x0000a300ff037b82 */ /* 0x000e220000000800 */
[----:B------:R-:W-:Y:S01]  /*a860*/  BSSY B1, `(.L_x_296) ;  /* 0x000003e000017945 */ /* 0x000fe20003800000 */
[----:B0-----:R-:W-:-:S13]  /*a870*/  ISETP.LT.OR P6, PT, R3, 0x1, !P6 ;  /* 0x000000010300780c */ /* 0x001fda00077c1670 */
[----:B------:R-:W-:Y:S05]  /*a880*/  @P6 BRA `(.L_x_297) ;  /* 0x0000000000ec6947 */ /* 0x000fea0003800000 */
[----:B------:R-:W-:Y:S01]  /*a890*/  LEA R18, R18, UR28, 0x1 ;  /* 0x0000001c12127c11 */ /* 0x000fe2000f8e08ff */
[----:B------:R-:W-:Y:S01]  /*a8a0*/  IMAD.MOV.U32 R11, RZ, RZ, RZ ;  /* 0x000000ffff0b7224 */ /* 0x000fe200078e00ff */
[----:B------:R-:W-:Y:S01]  /*a8b0*/  LEA R6, R2, UR13, 0x8 ;  /* 0x0000000d02067c11 */ /* 0x000fe2000f8e40ff */
[----:B------:R-:W-:Y:S02]  /*a8c0*/  IMAD.U32 R12, RZ, RZ, UR26 ;  /* 0x0000001aff0c7e24 */ /* 0x000fe4000f8e00ff */
[----:B------:R-:W-:Y:S02]  /*a8d0*/  IMAD.MOV.U32 R2, RZ, RZ, R9 ;  /* 0x000000ffff027224 */ /* 0x000fe400078e0009 */
[----:B------:R-:W-:Y:S02]  /*a8e0*/  IMAD.MOV.U32 R3, RZ, RZ, R8 ;  /* 0x000000ffff037224 */ /* 0x000fe400078e0008 */
[----:B------:R-:W-:-:S07]  /*a8f0*/  IMAD.SHL.U32 R18, R18, 0x20, RZ ;  /* 0x0000002012127824 */ /* 0x000fce00078e00ff */
.L_x_301:
[----:B------:R-:W0:Y:S01]  /*a900*/  S2R R5, SR_CgaCtaId ;  /* 0x0000000000057919 */ /* 0x000e220000008800 */
[----:B------:R-:W-:-:S04]  /*a910*/  MOV R4, 0x400 ;  /* 0x0000040000047802 */ /* 0x000fc80000000f00 */
[----:B0-----:R-:W-:Y:S02]  /*a920*/  LEA R10, R5, R4, 0x18 ;  /* 0x00000004050a7211 */ /* 0x001fe400078ec0ff */
[----:B------:R-:W-:Y:S01]  /*a930*/  SHF.L.U32 R4, R2, 0x1f, RZ ;  /* 0x0000001f02047819 */ /* 0x000fe200000006ff */
[----:B------:R-:W0:Y:S02]  /*a940*/  @!P3 LDC R5, c[0x0][0x500] ;  /* 0x00014000ff05bb82 */ /* 0x000e240000000800 */
[----:B------:R-:W-:-:S04]  /*a950*/  IMAD R7, R3, 0x8, R10 ;  /* 0x0000000803077824 */ /* 0x000fc800078e020a */
[----:B------:R-:W1:Y:S02]  /*a960*/  SYNCS.PHASECHK.TRANS64.TRYWAIT P1, [R7+URZ+0x20], R4 ;  /* 0x00002004070075a7 */ /* 0x000e64000802017f */
[----:B-1----:R-:W-:Y:S05]  /*a970*/  @!P1 BRA `(.L_x_298) ;  /* 0x0000000c00c49947 */ /* 0x002fea0003800000 */
.L_x_320:
[----:B------:R-:W-:Y:S01]  /*a980*/  UPRMT UR6, UR27, 0x9910, URZ ;  /* 0x000099101b067896 */ /* 0x000fe2000800003f */
[----:B0-----:R0:W-:Y:S03]  /*a990*/  @!P3 SYNCS.ARRIVE.TRANS64 RZ, [R7+URZ], R5 ;  /* 0x0000000507ffb9a7 */ /* 0x0011e6000800003f */
[----:B------:R-:W-:-:S06]  /*a9a0*/  UISETP.NE.AND UP0, UPT, UR6, 0x2, UPT ;  /* 0x000000020600788c */ /* 0x000fcc000bf05270 */
[----:B------:R-:W-:-:S13]  /*a9b0*/  PLOP3.LUT P1, PT, PT, PT, UP0, 0x80, 0x0 ;  /* 0x000000000000781c */ /* 0x000fda0003f2f008 */
[----:B0-----:R-:W-:Y:S05]  /*a9c0*/  @P1 BRA `(.L_x_299) ;  /* 0x0000000000041947 */ /* 0x001fea0003800000 */
[----:B------:R-:W-:Y:S01]  /*a9d0*/  BPT.TRAP 0x1 ;  /* 0x000000040000795c */ /* 0x000fe20000300000 */
.L_x_299:
[----:B------:R-:W-:Y:S05]  /*a9e0*/  @P0 BRA `(.L_x_300) ;  /* 0x0000000000040947 */ /* 0x000fea0003800000 */
[----:B------:R-:W-:Y:S01]  /*a9f0*/  BPT.TRAP 0x1 ;  /* 0x000000040000795c */ /* 0x000fe20000300000 */
.L_x_300:
[C---:B-1----:R-:W-:Y:S01]  /*aa00*/  LEA R4, R3.reuse, UR28, 0x1 ;  /* 0x0000001c03047c11 */ /* 0x042fe2000f8e08ff */
[----:B------:R-:W-:Y:S01]  /*aa10*/  VIADD R12, R12, 0xffffffff ;  /* 0xffffffff0c0c7836 */ /* 0x000fe20000000000 */
[----:B------:R-:W-:Y:S01]  /*aa20*/  LEA R5, R3, UR16, 0xd ;  /* 0x0000001003057c11 */ /* 0x000fe2000f8e68ff */
[----:B------:R-:W-:Y:S01]  /*aa30*/  UIADD3 UR14, UP0, UR22, 0xf0, URZ ;  /* 0x000000f0160e7890 */ /* 0x000fe2000ff1e03f */
[----:B------:R-:W-:Y:S01]  /*aa40*/  R2UR UR24, R18 ;  /* 0x00000000121872ca */ /* 0x000fe200000e0000 */
[----:B------:R-:W-:Y:S01]  /*aa50*/  IMAD.SHL.U32 R4, R4, 0x400, RZ ;  /* 0x0000040004047824 */ /* 0x000fe200078e00ff */
[----:B------:R-:W-:Y:S01]  /*aa60*/  R2UR UR9, R7 ;  /* 0x00000000070972ca */ /* 0x000fe200000e0000 */
[--C-:B------:R-:W-:Y:S01]  /*aa70*/  IMAD R5, R5, 0x2, R10.reuse ;  /* 0x0000000205057824 */ /* 0x100fe200078e020a */
[----:B------:R-:W-:Y:S01]  /*aa80*/  R2UR UR10, R11 ;  /* 0x000000000b0a72ca */ /* 0x000fe200000e0000 */
[----:B------:R-:W-:Y:S01]  /*aa90*/  IMAD R4, R4, 0x2, R10 ;  /* 0x0000000204047824 */ /* 0x000fe200078e020a */
[----:B------:R-:W-:Y:S01]  /*aaa0*/  R2UR UR12, R19 ;  /* 0x00000000130c72ca */ /* 0x000fe200000e0000 */
[----:B------:R-:W-:Y:S01]  /*aab0*/  UIADD3 UR30, UP1, UR22, 0x1f0, URZ ;  /* 0x000001f0161e7890 */ /* 0x000fe2000ff3e03f */
[----:B------:R-:W-:Y:S01]  /*aac0*/  R2UR UR11, R5 ;  /* 0x00000000050b72ca */ /* 0x000fe200000e0000 */
[----:B------:R-:W-:Y:S01]  /*aad0*/  UIADD3.X UR15, URZ, UR23, URZ, UP0, !UPT ;  /* 0x000000173f0f7290 */ /* 0x000fe200087fe43f */
[----:B------:R-:W-:Y:S01]  /*aae0*/  R2UR UR8, R4 ;  /* 0x00000000040872ca */ /* 0x000fe200000e0000 */
[----:B------:R-:W-:Y:S01]  /*aaf0*/  UPRMT UR20, URZ, 0x5410, UR19 ;  /* 0x000054103f147896 */ /* 0x000fe20008000013 */
[----:B------:R-:W-:Y:S01]  /*ab00*/  R2UR UR25, R6 ;  /* 0x00000000061972ca */ /* 0x000fe200000e0000 */
[----:B------:R-:W-:Y:S01]  /*ab10*/  VIADD R3, R3, 0x1 ;  /* 0x0000000103037836 */ /* 0x000fe20000000000 */
[----:B------:R-:W-:Y:S01]  /*ab20*/  ISETP.GT.AND P2, PT, R12, 0x1, PT ;  /* 0x000000010c00780c */ /* 0x000fe20003f44270 */
[----:B------:R-:W-:Y:S01]  /*ab30*/  UPRMT UR29, URZ, 0x5410, UR18 ;  /* 0x000054103f1d7896 */ /* 0x000fe20008000012 */
[----:B------:R-:W-:Y:S01]  /*ab40*/  VIADD R11, R11, 0x20 ;  /* 0x000000200b0b7836 */ /* 0x000fe20000000000 */
[----:B------:R-:W-:Y:S01]  /*ab50*/  UIADD3.X UR31, URZ, UR23, URZ, UP1, !UPT ;  /* 0x000000173f1f7290 */ /* 0x000fe20008ffe43f */
[C---:B------:R-:W-:Y:S01]  /*ab60*/  ISETP.NE.AND P1, PT, R3.reuse, 0x4, PT ;  /* 0x000000040300780c */ /* 0x040fe20003f25270 */
[----:B------:R-:W-:Y:S01]  /*ab70*/  UMOV UR6, 0x0 ;  /* 0x0000000000067882 */ /* 0x000fe20000000000 */
[----:B------:R-:W-:Y:S01]  /*ab80*/  UMOV UR7, 0x10000000 ;  /* 0x1000000000077882 */ /* 0x000fe20000000000 */
[----:B------:R-:W-:Y:S01]  /*ab90*/  UIADD3 UR21, UR11, 0x4180, URZ ;  /* 0x000041800b157890 */ /* 0x000fe2000fffe03f */
[----:B------:R-:W-:Y:S01]  /*aba0*/  SEL R5, RZ, 0x1, P1 ;  /* 0x00000001ff057807 */ /* 0x000fe20000800000 */
[----:B------:R-:W-:Y:S01]  /*abb0*/  UIADD3 UR8, UR8, 0x180, URZ ;  /* 0x0000018008087890 */ /* 0x000fe2000fffe03f */
[----:B------:R-:W-:Y:S01]  /*abc0*/  SEL R3, R3, RZ, P1 ;  /* 0x000000ff03037207 */ /* 0x000fe20000800000 */
[----:B------:R-:W-:Y:S01]  /*abd0*/  UMOV UR11, UR24 ;  /* 0x00000018000b7c82 */ /* 0x000fe20008000000 */
[----:B------:R-:W-:-:S06]  /*abe0*/  LOP3.LUT R2, R2, R5, RZ, 0x3c, !PT ;  /* 0x0000000502027212 */ /* 0x000fcc00078e3cff */
[----:B------:R0:W-:Y:S02]  /*abf0*/  UTMALDG.3D.MULTICAST [UR8], [UR14], UR20, desc[UR6] ;  /* 0x000006080e0073b4 */ /* 0x0001e40008011814 */
[----:B0-----:R-:W-:Y:S01]  /*ac00*/  UMOV UR8, UR21 ;  /* 0x0000001500087c82 */ /* 0x001fe20008000000 */
[----:B------:R-:W-:Y:S02]  /*ac10*/  UMOV UR11, UR25 ;  /* 0x00000019000b7c82 */ /* 0x000fe40008000000 */
[----:B------:R0:W-:Y:S02]  /*ac20*/  UTMALDG.3D.MULTICAST [UR8], [UR30], UR29, desc[UR6] ;  /* 0x000006081e0073b4 */ /* 0x0001e4000801181d */
[----:B0-----:R-:W-:Y:S05]  /*ac30*/  @P2 BRA `(.L_x_301) ;  /* 0xfffffffc00302947 */ /* 0x001fea000383ffff */
.L_x_297:
[----:B------:R-:W-:Y:S05]  /*ac40*/  BSYNC B1 ;  /* 0x0000000000017941 */ /* 0x000fea0003800000 */
.L_x_296:
[----:B------:R-:W-:Y:S01]  /*ac50*/  LOP3.LUT P4, RZ, R0, 0xff, RZ, 0xc0, !PT ;  /* 0x000000ff00ff7812 */ /* 0x000fe2000788c0ff */
[----:B------:R-:W-:Y:S01]  /*ac60*/  VIADD R8, R8, UR38 ;  /* 0x0000002608087c36 */ /* 0x000fe20008000000 */
[----:B------:R-:W-:Y:S01]  /*ac70*/  ULDC.64 UR6, c[0x0][0x650] ;  /* 0x0001940000067ab9 */ /* 0x000fe20000000a00 */
[----:B------:R-:W-:Y:S01]  /*ac80*/  BSSY B1, `(.L_x_302) ;  /* 0x000006f000017945 */ /* 0x000fe20003800000 */
[----:B------:R-:W-:Y:S02]  /*ac90*/  IMAD.MOV.U32 R18, RZ, RZ, -0x1 ;  /* 0xffffffffff127424 */ /* 0x000fe400078e00ff */
[----:B------:R-:W-:Y:S01]  /*aca0*/  SHF.R.U32.HI R0, RZ, 0x2, R8 ;  /* 0x00000002ff007819 */ /* 0x000fe20000011608 */
[----:B------:R-:W-:Y:S01]  /*acb0*/  IMAD.MOV.U32 R19, RZ, RZ, -0x1 ;  /* 0xffffffffff137424 */ /* 0x000fe200078e00ff */
[----:B------:R-:W-:Y:S02]  /*acc0*/  ISETP.GT.U32.AND P1, PT, R8, 0x3, PT ;  /* 0x000000030800780c */ /* 0x000fe40003f24070 */
[----:B------:R-:W-:-:S02]  /*acd0*/  LOP3.LUT R0, R0, 0x1, RZ, 0xc0, !PT ;  /* 0x0000000100007812 */ /* 0x000fc400078ec0ff */
[----:B------:R-:W-:Y:S01]  /*ace0*/  LOP3.LUT R8, R8, 0x3, RZ, 0xc0, !PT ;  /* 0x0000000308087812 */ /* 0x000fe200078ec0ff */
[----:B------:R-:W0:Y:S01]  /*acf0*/  @P4 S2R R3, SR_CgaCtaId ;  /* 0x0000000000034919 */ /* 0x000e220000008800 */
[----:B------:R-:W-:Y:S02]  /*ad00*/  @P4 MOV R2, 0x400 ;  /* 0x0000040000024802 */ /* 0x000fe40000000f00 */
[----:B------:R-:W-:Y:S02]  /*ad10*/  ISETP.NE.U32.AND P2, PT, R0, 0x1, PT ;  /* 0x000000010000780c */ /* 0x000fe40003f45070 */
[----:B0-----:R-:W-:Y:S01]  /*ad20*/  @P4 LEA R2, R3, R2, 0x18 ;  /* 0x0000000203024211 */ /* 0x001fe200078ec0ff */
[----:B------:R-:W-:-:S03]  /*ad30*/  IMAD.U32 R3, RZ, RZ, UR38 ;  /* 0x00000026ff037e24 */ /* 0x000fc6000f8e00ff */
[----:B------:R0:W-:Y:S01]  /*ad40*/  @P4 SYNCS.ARRIVE.TRANS64.A1T0 RZ, [R2+URZ+0x78], RZ ;  /* 0x000078ff02ff49a7 */ /* 0x0001e2000810003f */
[----:B------:R-:W-:Y:S02]  /*ad50*/  IADD3 R16, P4, R16, UR36, RZ ;  /* 0x0000002410107c10 */ /* 0x000fe4000ff9e0ff */
[----:B------:R-:W-:Y:S02]  /*ad60*/  ISETP.LT.U32.AND P1, PT, R3, 0x4, P1 ;  /* 0x000000040300780c */ /* 0x000fe40000f21070 */
[----:B------:R-:W-:Y:S02]  /*ad70*/  IADD3.X R17, R17, UR40, RZ, P4, !PT ;  /* 0x0000002811117c10 */ /* 0x000fe4000a7fe4ff */
[----:B------:R-:W-:Y:S02]  /*ad80*/  ISETP.GE.U32.AND P4, PT, R16, UR6, PT ;  /* 0x0000000610007c0c */ /* 0x000fe4000bf86070 */
[----:B------:R-:W-:Y:S02]  /*ad90*/  SEL R0, RZ, 0x1, !P1 ;  /* 0x00000001ff007807 */ /* 0x000fe40004800000 */
[----:B------:R-:W-:-:S02]  /*ada0*/  ISETP.GE.U32.AND.EX P1, PT, R17, UR7, PT, P4 ;  /* 0x0000000711007c0c */ /* 0x000fc4000bf26140 */
[----:B------:R-:W-:Y:S02]  /*adb0*/  ISETP.GT.U32.AND P2, PT, R3, 0x3, !P2 ;  /* 0x000000030300780c */ /* 0x000fe40005744070 */
[----:B------:R-:W-:Y:S02]  /*adc0*/  PRMT R3, RZ, 0x7610, R3 ;  /* 0x00007610ff037816 */ /* 0x000fe40000000003 */
[----:B0-----:R-:W-:-:S04]  /*add0*/  SEL R2, RZ, 0x1, !P2 ;  /* 0x00000001ff027807 */ /* 0x001fc80005000000 */
[--C-:B------:R-:W-:Y:S01]  /*ade0*/  LOP3.LUT R9, R2, R9, R0.reuse, 0x96, !PT ;  /* 0x0000000902097212 */ /* 0x100fe200078e9600 */
[----:B------:R-:W-:Y:S01]  /*adf0*/  IMAD.MOV.U32 R2, RZ, RZ, -0x1 ;  /* 0xffffffffff027424 */ /* 0x000fe200078e00ff */
[----:B------:R-:W-:Y:S01]  /*ae00*/  PRMT R0, RZ, 0x7610, R0 ;  /* 0x00007610ff007816 */ /* 0x000fe20000000000 */
[----:B------:R-:W-:Y:S06]  /*ae10*/  @P1 BRA `(.L_x_303) ;  /* 0x0000000400541947 */ /* 0x000fec0003800000 */
[----:B------:R-:W0:Y:S01]  /*ae20*/  S2UR UR6, SR_CTAID.X ;  /* 0x00000000000679c3 */ /* 0x000e220000002500 */
[----:B------:R-:W-:Y:S01]  /*ae30*/  ULDC.64 UR8, c[0x0][0x628] ;  /* 0x00018a0000087ab9 */ /* 0x000fe20000000a00 */
[----:B------:R-:W-:Y:S01]  /*ae40*/  ULDC UR7, c[0x0][0x150] ;  /* 0x0000540000077ab9 */ /* 0x000fe20000000800 */
[----:B------:R-:W-:Y:S01]  /*ae50*/  ISETP.NE.U32.AND P1, PT, RZ, UR8, PT ;  /* 0x00000008ff007c0c */ /* 0x000fe2000bf25070 */
[----:B------:R-:W-:Y:S01]  /*ae60*/  ULDC UR10, c[0x0][0x630] ;  /* 0x00018c00000a7ab9 */ /* 0x000fe20000000800 */
[----:B------:R-:W-:Y:S01]  /*ae70*/  ULDC UR12, c[0x0][0x154] ;  /* 0x00005500000c7ab9 */ /* 0x000fe20000000800 */
[----:B------:R-:W-:Y:S01]  /*ae80*/  IMAD.MOV.U32 R2, RZ, RZ, R16 ;  /* 0x000000ffff027224 */ /* 0x000fe200078e0010 */
[----:B------:R-:W-:Y:S01]  /*ae90*/  ISETP.NE.AND.EX P1, PT, RZ, UR9, PT, P1 ;  /* 0x00000009ff007c0c */ /* 0x000fe2000bf25310 */
[----:B------:R-:W1:Y:S01]  /*aea0*/  S2UR UR11, SR_CTAID.Y ;  /* 0x00000000000b79c3 */ /* 0x000e620000002600 */
[----:B0-----:R-:W-:-:S05]  /*aeb0*/  I2FP.F32.U32 R3, UR6 ;  /* 0x0000000600037c45 */ /* 0x001fca0008201000 */
[----:B------:R-:W-:Y:S01]  /*aec0*/  FMUL R10, R3, UR7 ;  /* 0x00000007030a7c20 */ /* 0x000fe20008400000 */
[----:B------:R-:W-:-:S05]  /*aed0*/  IMAD.MOV.U32 R3, RZ, RZ, R17 ;  /* 0x000000ffff037224 */ /* 0x000fca00078e0011 */
[----:B------:R-:W-:Y:S05]  /*aee0*/  @!P1 BRA `(.L_x_304) ;  /* 0x0000000000289947 */ /* 0x000fea0003800000 */
[----:B------:R-:W-:Y:S02]  /*aef0*/  ULDC UR7, c[0x0][0x634] ;  /* 0x00018d0000077ab9 */ /* 0x000fe40000000800 */
[----:B------:R-:W-:-:S05]  /*af00*/  IADD3 R7, P1, R16, UR7, RZ ;  /* 0x0000000710077c10 */ /* 0x000fca000ff3e0ff */
[----:B------:R-:W-:-:S04]  /*af10*/  IMAD.X R11, RZ, RZ, R17, P1 ;  /* 0x000000ffff0b7224 */ /* 0x000fc800008e0611 */
[----:B------:R-:W-:-:S04]  /*af20*/  IMAD.WIDE.U32 R4, R11, UR8, RZ ;  /* 0x000000080b047c25 */ /* 0x000fc8000f8e00ff */
[----:B------:R-:W-:-:S04]  /*af30*/  IMAD.WIDE.U32 R4, P1, R7, UR9, R4 ;  /* 0x0000000907047c25 */ /* 0x000fc8000f820004 */
[----:B------:R-:W-:-:S04]  /*af40*/  IMAD.WIDE.U32 R6, R7, UR8, RZ ;  /* 0x0000000807067c25 */ /* 0x000fc8000f8e00ff */
[----:B------:R-:W-:Y:S01]  /*af50*/  IMAD.X R3, RZ, RZ, RZ, P1 ;  /* 0x000000ffff037224 */ /* 0x000fe200008e06ff */
[----:B------:R-:W-:Y:S01]  /*af60*/  IADD3 RZ, P1, R7, R4, RZ ;  /* 0x0000000407ff7210 */ /* 0x000fe20007f3e0ff */
[----:B------:R-:W-:-:S04]  /*af70*/  IMAD.MOV.U32 R2, RZ, RZ, R5 ;  /* 0x000000ffff027224 */ /* 0x000fc800078e0005 */
[----:B------:R-:W-:-:S08]  /*af80*/  IMAD.WIDE.U32.X R2, R11, UR9, R2, P1 ;  /* 0x000000090b027c25 */ /* 0x000fd000088e0402 */
.L_x_304:
[--C-:B------:R-:W-:Y:S01]  /*af90*/  SHF.R.U64 R19, R2, UR10, R3.reuse ;  /* 0x0000000a02137c19 */ /* 0x100fe20008001203 */
[----:B------:R-:W0:Y:S01]  /*afa0*/  F2I.U32.TRUNC.NTZ R10, R10 ;  /* 0x0000000a000a7305 */ /* 0x000e22000020f000 */
[----:B------:R-:W-:Y:S01]  /*afb0*/  SHF.R.U32.HI R2, RZ, UR10, R3 ;  /* 0x0000000aff027c19 */ /* 0x000fe20008011603 */
[----:B------:R-:W-:Y:S01]  /*afc0*/  ULDC.64 UR8, c[0x0][0x620] ;  /* 0x0001880000087ab9 */ /* 0x000fe20000000a00 */
[----:B------:R-:W-:Y:S01]  /*afd0*/  IADD3 R5, P1, RZ, -R19, RZ ;  /* 0x80000013ff057210 */ /* 0x000fe20007f3e0ff */
[----:B------:R-:W-:Y:S01]  /*afe0*/  ULDC.64 UR14, c[0x0][0x640] ;  /* 0x00019000000e7ab9 */ /* 0x000fe20000000a00 */
[----:B-1----:R-:W-:Y:S01]  /*aff0*/  I2FP.F32.U32 R4, UR11 ;  /* 0x0000000b00047c45 */ /* 0x002fe20008201000 */
[----:B------:R-:W1:Y:S01]  /*b000*/  LDC R15, c[0x0][0x610] ;  /* 0x00018400ff0f7b82 */ /* 0x000e620000000800 */
[----:B------:R-:W-:Y:S01]  /*b010*/  ULDC UR10, c[0x0][0x658] ;  /* 0x00019600000a7ab9 */ /* 0x000fe20000000800 */
[----:B------:R-:W-:Y:S01]  /*b020*/  IMAD.X R2, RZ, RZ, ~R2, P1 ;  /* 0x000000ffff027224 */ /* 0x000fe200008e0e02 */
[----:B------:R-:W-:Y:S01]  /*b030*/  ISETP.NE.U32.AND P1, PT, RZ, UR14, PT ;  /* 0x0000000eff007c0c */ /* 0x000fe2000bf25070 */
[----:B------:R-:W-:Y:S01]  /*b040*/  FMUL R6, R4, UR12 ;  /* 0x0000000c04067c20 */ /* 0x000fe20008400000 */
[----:B------:R-:W-:Y:S01]  /*b050*/  ULDC UR12, c[0x0][0x648] ;  /* 0x00019200000c7ab9 */ /* 0x000fe20000000800 */
[----:B------:R-:W-:Y:S01]  /*b060*/  IMAD R4, R2, UR8, RZ ;  /* 0x0000000802047c24 */ /* 0x000fe2000f8e02ff */
[----:B------:R-:W-:Y:S01]  /*b070*/  ISETP.NE.AND.EX P1, PT, RZ, UR15, PT, P1 ;  /* 0x0000000fff007c0c */ /* 0x000fe2000bf25310 */
[C---:B------:R-:W-:Y:S01]  /*b080*/  IMAD.WIDE.U32 R2, R5.reuse, UR8, R16 ;  /* 0x0000000805027c25 */ /* 0x040fe2000f8e0010 */
[----:B0-----:R-:W-:Y:S01]  /*b090*/  R2UR UR7, R10 ;  /* 0x000000000a0772ca */ /* 0x001fe200000e0000 */
[----:B------:R-:W0:Y:S01]  /*b0a0*/  F2I.U32.TRUNC.NTZ R6, R6 ;  /* 0x0000000600067305 */ /* 0x000e22000020f000 */
[----:B------:R-:W-:Y:S01]  /*b0b0*/  ULDC UR8, c[0x0][0x618] ;  /* 0x0001860000087ab9 */ /* 0x000fe20000000800 */
[----:B------:R-:W-:-:S04]  /*b0c0*/  IMAD R5, R5, UR9, R4 ;  /* 0x0000000905057c24 */ /* 0x000fc8000f8e0204 */
[----:B------:R-:W-:-:S05]  /*b0d0*/  IMAD.IADD R3, R3, 0x1, R5 ;  /* 0x0000000103037824 */ /* 0x000fca00078e0205 */
[--C-:B------:R-:W-:Y:S02]  /*b0e0*/  SHF.R.U64 R10, R2, UR8, R3.reuse ;  /* 0x00000008020a7c19 */ /* 0x100fe40008001203 */
[----:B------:R-:W-:Y:S01]  /*b0f0*/  SHF.R.U32.HI R3, RZ, UR8, R3 ;  /* 0x00000008ff037c19 */ /* 0x000fe20008011603 */
[----:B------:R-:W-:Y:S01]  /*b100*/  ULDC UR8, c[0x0][0x608] ;  /* 0x0001820000087ab9 */ /* 0x000fe20000000800 */
[----:B0-----:R-:W-:Y:S02]  /*b110*/  R2UR UR9, R6 ;  /* 0x00000000060972ca */ /* 0x001fe400000e0000 */
[--C-:B------:R-:W-:Y:S02]  /*b120*/  SHF.R.U64 R12, R10, UR8, R3.reuse ;  /* 0x000000080a0c7c19 */ /* 0x100fe40008001203 */
[----:B------:R-:W-:Y:S01]  /*b130*/  SHF.R.U32.HI R3, RZ, UR8, R3 ;  /* 0x00000008ff037c19 */ /* 0x000fe20008011603 */
[----:B------:R-:W-:-:S03]  /*b140*/  UIADD3 UR8, -UR7, URZ, URZ ;  /* 0x0000003f07087290 */ /* 0x000fc6000fffe13f */
[--C-:B------:R-:W-:Y:S01]  /*b150*/  SHF.R.U64 R13, R12, UR10, R3.reuse ;  /* 0x0000000a0c0d7c19 */ /* 0x100fe20008001203 */
[----:B------:R-:W-:Y:S01]  /*b160*/  ULDC UR7, c[0x0][0x144] ;  /* 0x0000510000077ab9 */ /* 0x000fe20000000800 */
[----:B------:R-:W-:-:S03]  /*b170*/  SHF.R.U32.HI R3, RZ, UR10, R3 ;  /* 0x0000000aff037c19 */ /* 0x000fc60008011603 */
[----:B------:R-:W-:Y:S01]  /*b180*/  IMAD.MOV.U32 R2, RZ, RZ, R13 ;  /* 0x000000ffff027224 */ /* 0x000fe200078e000d */
[----:B------:R-:W-:Y:S06]  /*b190*/  @!P1 BRA `(.L_x_305) ;  /* 0x0000000000289947 */ /* 0x000fec0003800000 */
        /* <DEDUP_REMOVED lines=10> */
.L_x_305:
[----:B------:R-:W-:Y:S01]  /*b240*/  UISETP.NE.AND UP0, UPT, UR39, URZ, UPT ;  /* 0x0000003f2700728c */ /* 0x000fe2000bf05270 */
[----:B------:R-:W-:Y:S01]  /*b250*/  SHF.R.U64 R3, R2, UR12, R3 ;  /* 0x0000000c02037c19 */ /* 0x000fe20008001203 */
[----:B------:R-:W-:Y:S01]  /*b260*/  UIADD3 UR9, -UR9, URZ, URZ ;  /* 0x0000003f09097290 */ /* 0x000fe2000fffe13f */
[----:B------:R-:W-:Y:S01]  /*b270*/  LOP3.LUT R2, R12, UR17, RZ, 0xc0, !PT ;  /* 0x000000110c027c12 */ /* 0x000fe2000f8ec0ff */
[----:B------:R-:W-:Y:S01]  /*b280*/  UIMAD UR6, UR7, UR8, UR6 ;  /* 0x00000008070672a4 */ /* 0x000fe2000f8e0206 */
[----:B------:R-:W-:Y:S01]  /*b290*/  LOP3.LUT R5, R10, UR4, RZ, 0xc0, !PT ;  /* 0x000000040a057c12 */ /* 0x000fe2000f8ec0ff */
[----:B------:R-:W-:Y:S01]  /*b2a0*/  IMAD.MOV R4, RZ, RZ, -R3 ;  /* 0x000000ffff047224 */ /* 0x000fe200078e0a03 */
[----:B------:R-:W-:Y:S01]  /*b2b0*/  ULDC UR7, c[0x0][0x148] ;  /* 0x0000520000077ab9 */ /* 0x000fe20000000800 */
[----:B------:R-:W-:Y:S01]  /*b2c0*/  IMAD R18, R3, UR5, R2 ;  /* 0x0000000503127c24 */ /* 0x000fe2000f8e0202 */
[----:B------:R-:W-:Y:S01]  /*b2d0*/  PLOP3.LUT P1, PT, PT, PT, UP0, 0x80, 0x0 ;  /* 0x000000000000781c */ /* 0x000fe20003f2f008 */
[----:B------:R-:W-:Y:S01]  /*b2e0*/  IMAD.MOV.U32 R3, RZ, RZ, 0x1 ;  /* 0x00000001ff037424 */ /* 0x000fe200078e00ff */
[----:B------:R-:W-:-:S03]  /*b2f0*/  @UP0 UIMAD UR6, UR7, UR9, UR11 ;  /* 0x00000009070602a4 */ /* 0x000fc6000f8e020b */
[----:B------:R-:W-:Y:S02]  /*b300*/  ULDC UR7, c[0x0][0x638] ;  /* 0x00018e0000077ab9 */ /* 0x000fe40000000800 */
[----:B------:R-:W-:Y:S02]  /*b310*/  IMAD R2, R4, UR7, R13 ;  /* 0x0000000704027c24 */ /* 0x000fe4000f8e020d */
[----:B-1----:R-:W-:Y:S01]  /*b320*/  IMAD R18, R18, R15, UR6 ;  /* 0x0000000612127e24 */ /* 0x002fe2000f8e020f */
[----:B------:R-:W-:Y:S02]  /*b330*/  ULDC UR6, c[0x0][0x600] ;  /* 0x0001800000067ab9 */ /* 0x000fe40000000800 */
[----:B------:R-:W-:-:S05]  /*b340*/  IMAD R5, R2, UR6, R5 ;  /* 0x0000000602057c24 */ /* 0x000fca000f8e0205 */
[----:B------:R-:W-:Y:S02]  /*b350*/  SEL R2, R5, R18, !P1 ;  /* 0x0000001205027207 */ /* 0x000fe40004800000 */
[----:B------:R-:W-:-:S07]  /*b360*/  SEL R18, R18, R5, !P1 ;  /* 0x0000000512127207 */ /* 0x000fce0004800000 */
.L_x_303:
[----:B------:R-:W-:Y:S05]  /*b370*/  BSYNC B1 ;  /* 0x0000000000017941 */ /* 0x000fea0003800000 */
.L_x_302:
[----:B------:R-:W-:-:S13]  /*b380*/  LOP3.LUT P1, RZ, R3, 0xff, RZ, 0xc0, !PT ;  /* 0x000000ff03ff7812 */ /* 0x000fda000782c0ff */
[----:B------:R-:W-:Y:S05]  /*b390*/  @P1 BRA `(.L_x_306) ;  /* 0xfffffff400201947 */ /* 0x000fea000383ffff */
[----:B------:R-:W-:Y:S05]  /*b3a0*/  BSYNC B0 ;  /* 0x0000000000007941 */ /* 0x000fea0003800000 */
.L_x_294:
[----:B------:R-:W-:-:S03]  /*b3b0*/  UMOV UR6, 0xffffffff ;  /* 0xffffffff00067882 */ /* 0x000fc60000000000 */
[----:B------:R-:W-:Y:S05]  /*b3c0*/  BRA.DIV UR6, `(.L_x_307) ;  /* 0x0000000606447947 */ /* 0x000fea000b800000 */
[----:B------:R-:W-:-:S13]  /*b3d0*/  ELECT P6, URZ, PT ;  /* 0x00000000003f782f */ /* 0x000fda00038c0000 */
.L_x_323:
[----:B------:R-:W-:Y:S04]  /*b3e0*/  BSSY B0, `(.L_x_308) ;  /* 0x000002c000007945 */ /* 0x000fe80003800000 */
[----:B------:R-:W-:Y:S05]  /*b3f0*/  @!P6 BRA `(.L_x_309) ;  /* 0x0000000000a8e947 */ /* 0x000fea0003800000 */
[----:B------:R-:W-:-:S04]  /*b400*/  ULOP3.LUT UR6, UR41, 0x2, URZ, 0xfc, !UPT ;  /* 0x0000000229067892 */ /* 0x000fc8000f8efc3f */
[----:B------:R-:W-:-:S06]  /*b410*/  UISETP.NE.AND UP0, UPT, UR6, 0x3, UPT ;  /* 0x000000030600788c */ /* 0x000fcc000bf05270 */
[----:B------:R-:W-:-:S13]  /*b420*/  PLOP3.LUT P0, PT, PT, PT, UP0, 0x80, 0x0 ;  /* 0x000000000000781c */ /* 0x000fda0003f0f008 */
[----:B------:R-:W-:Y:S05]  /*b430*/  @!P0 BRA `(.L_x_310) ;  /* 0x0000000000048947 */ /* 0x000fea0003800000 */
[----:B------:R-:W-:Y:S01]  /*b440*/  BPT.TRAP 0x1 ;  /* 0x000000040000795c */ /* 0x000fe20000300000 */
.L_x_310:
[----:B------:R-:W0:Y:S01]  /*b450*/  S2R R3, SR_CgaCtaId ;  /* 0x0000000000037919 */ /* 0x000e220000008800 */
[----:B------:R-:W-:Y:S02]  /*b460*/  MOV R0, 0x400 ;  /* 0x0000040000007802 */ /* 0x000fe40000000f00 */
[----:B------:R-:W-:Y:S02]  /*b470*/  SHF.L.U32 R2, R9, 0x1f, RZ ;  /* 0x0000001f09027819 */ /* 0x000fe400000006ff */
[----:B0-----:R-:W-:-:S05]  /*b480*/  LEA R3, R3, R0, 0x18 ;  /* 0x0000000003037211 */ /* 0x001fca00078ec0ff */
[----:B------:R-:W-:-:S04]  /*b490*/  VIADD R3, R3, 0x20 ;  /* 0x0000002003037836 */ /* 0x000fc80000000000 */
[C---:B------:R-:W-:Y:S02]  /*b4a0*/  IMAD R5, R8.reuse, 0x8, R3 ;  /* 0x0000000808057824 */ /* 0x040fe400078e0203 */
[----:B------:R-:W-:Y:S02]  /*b4b0*/  VIADD R8, R8, 0x1 ;  /* 0x0000000108087836 */ /* 0x000fe40000000000 */
[----:B------:R-:W0:Y:S03]  /*b4c0*/  SYNCS.PHASECHK.TRANS64.TRYWAIT P0, [R5+URZ], R2 ;  /* 0x00000002050075a7 */ /* 0x000e26000800017f */
[----:B------:R-:W-:-:S04]  /*b4d0*/  ISETP.NE.AND P1, PT, R8, 0x4, PT ;  /* 0x000000040800780c */ /* 0x000fc80003f25270 */
[----:B------:R-:W-:Y:S02]  /*b4e0*/  SEL R0, RZ, 0x1, P1 ;  /* 0x00000001ff007807 */ /* 0x000fe40000800000 */
[----:B------:R-:W-:Y:S02]  /*b4f0*/  SEL R8, R8, RZ, P1 ;  /* 0x000000ff08087207 */ /* 0x000fe40000800000 */
[----:B------:R-:W-:-:S03]  /*b500*/  LOP3.LUT R9, R9, R0, RZ, 0x3c, !PT ;  /* 0x0000000009097212 */ /* 0x000fc600078e3cff */
[----:B------:R-:W-:Y:S01]  /*b510*/  IMAD R7, R8, 0x8, R3 ;  /* 0x0000000808077824 */ /* 0x000fe200078e0203 */
[----:B------:R-:W-:Y:S01]  /*b520*/  SHF.L.U32 R4, R9, 0x1f, RZ ;  /* 0x0000001f09047819 */ /* 0x000fe200000006ff */
[----:B0-----:R-:W-:Y:S06]  /*b530*/  @!P0 BRA `(.L_x_311) ;  /* 0x0000000400088947 */ /* 0x001fec0003800000 */
.L_x_324:
[----:B------:R-:W1:Y:S01]  /*b540*/  SYNCS.PHASECHK.TRANS64.TRYWAIT P0, [R7+URZ], R4 ;  /* 0x00000004070075a7 */ /* 0x000e62000800017f */
[----:B------:R-:W-:-:S05]  /*b550*/  VIADD R0, R8, 0x1 ;  /* 0x0000000108007836 */ /* 0x000fca0000000000 */
[----:B------:R-:W-:-:S04]  /*b560*/  ISETP.NE.AND P1, PT, R0, 0x4, PT ;  /* 0x000000040000780c */ /* 0x000fc80003f25270 */
[----:B0-----:R-:W-:Y:S02]  /*b570*/  SEL R2, RZ, 0x1, P1 ;  /* 0x00000001ff027807 */ /* 0x001fe40000800000 */
[----:B------:R-:W-:Y:S02]  /*b580*/  SEL R0, R0, RZ, P1 ;  /* 0x000000ff00007207 */ /* 0x000fe40000800000 */
[----:B------:R-:W-:-:S03]  /*b590*/  LOP3.LUT R9, R9, R2, RZ, 0x3c, !PT ;  /* 0x0000000209097212 */ /* 0x000fc600078e3cff */
[----:B------:R-:W-:Y:S01]  /*b5a0*/  IMAD R6, R0, 0x8, R3 ;  /* 0x0000000800067824 */ /* 0x000fe200078e0203 */
[----:B------:R-:W-:Y:S01]  /*b5b0*/  SHF.L.U32 R5, R9, 0x1f, RZ ;  /* 0x0000001f09057819 */ /* 0x000fe200000006ff */
[----:B-1----:R-:W-:Y:S06]  /*b5c0*/  @!P0 BRA `(.L_x_312) ;  /* 0x0000000000f88947 */ /* 0x002fec0003800000 */
.L_x_325:
[----:B------:R-:W1:Y:S01]  /*b5d0*/  SYNCS.PHASECHK.TRANS64.TRYWAIT P0, [R6+URZ], R5 ;  /* 0x00000005060075a7 */ /* 0x000e62000800017f */
[----:B------:R-:W-:-:S05]  /*b5e0*/  VIADD R0, R0, 0x1 ;  /* 0x0000000100007836 */ /* 0x000fca0000000000 */
[----:B------:R-:W-:-:S04]  /*b5f0*/  ISETP.NE.AND P1, PT, R0, 0x4, PT ;  /* 0x000000040000780c */ /* 0x000fc80003f25270 */
[----:B------:R-:W-:Y:S02]  /*b600*/  SEL R2, RZ, 0x1, P1 ;  /* 0x00000001ff027807 */ /* 0x000fe40000800000 */
[----:B------:R-:W-:Y:S02]  /*b610*/  SEL R0, R0, RZ, P1 ;  /* 0x000000ff00007207 */ /* 0x000fe40000800000 */
[----:B------:R-:W-:Y:S01]  /*b620*/  LOP3.LUT R2, R9, R2, RZ, 0x3c, !PT ;  /* 0x0000000209027212 */ /* 0x000fe200078e3cff */
[----:B-1----:R-:W-:Y:S06]  /*b630*/  @!P0 BRA `(.L_x_313) ;  /* 0x0000000000f08947 */ /* 0x002fec0003800000 */
.L_x_326:
[----:B------:R-:W-:Y:S01]  /*b640*/  IMAD R3, R0, 0x8, R3 ;  /* 0x0000000800037824 */ /* 0x000fe200078e0203 */
[----:B------:R-:W-:-:S07]  /*b650*/  SHF.L.U32 R0, R2, 0x1f, RZ ;  /* 0x0000001f02007819 */ /* 0x000fce00000006ff */
.L_x_314:
[----:B--2---:R2:W3:Y:S02]  /*b660*/  SYNCS.PHASECHK.TRANS64.TRYWAIT P0, [R3+URZ], R0 ;  /* 0x00000000030075a7 */ /* 0x0044e4000800017f */
[----:B---3--:R-:W-:Y:S05]  /*b670*/  @!P0 NANOSLEEP.SYNCS 0x989680 ;  /* 0x009896800000895d */ /* 0x008fea0003900000 */
[----:B------:R-:W3:Y:S02]  /*b680*/  @!P0 SYNCS.PHASECHK.TRANS64 P0, [R3+URZ], R0 ;  /* 0x00000000030085a7 */ /* 0x000ee4000800007f */
[----:B---3--:R-:W-:Y:S05]  /*b690*/  @!P0 BRA `(.L_x_314) ;  /* 0xfffffffc00f08947 */ /* 0x008fea000383ffff */
.L_x_309:
[----:B------:R-:W-:Y:S05]  /*b6a0*/  BSYNC B0 ;  /* 0x0000000000007941 */ /* 0x000fea0003800000 */
.L_x_308:
[----:B------:R-:W-:Y:S05]  /*b6b0*/  EXIT ;  /* 0x000000000000794d */ /* 0x000fea0003800000 */
.L_x_18:
[----:B0-----:R0:W1:Y:S02]  /*b6c0*/  SYNCS.PHASECHK.TRANS64.TRYWAIT P0, [R159+URZ], R0 ;  /* 0x000000009f0075a7 */ /* 0x001064000800017f */
[----:B-1----:R-:W-:Y:S05]  /*b6d0*/  @!P0 NANOSLEEP.SYNCS 0x989680 ;  /* 0x009896800000895d */ /* 0x002fea0003900000 */
[----:B------:R-:W1:Y:S02]  /*b6e0*/  @!P0 SYNCS.PHASECHK.TRANS64 P0, [R159+URZ], R0 ;  /* 0x000000009f0085a7 */ /* 0x000e64000800007f */
[----:B-1----:R-:W-:Y:S05]  /*b6f0*/  @!P0 BRA `(.L_x_18) ;  /* 0xfffffffc00f08947 */ /* 0x002fea000383ffff */
[----:B------:R-:W-:Y:S05]  /*b700*/  BRA `(.L_x_315) ;  /* 0xffffff6000347947 */ /* 0x000fea000383ffff */
.L_x_23:
[----:B-1----:R1:W2:Y:S02]  /*b710*/  SYNCS.PHASECHK.TRANS64.TRYWAIT P1, [R3+URZ], R0 ;  /* 0x00000000030075a7 */ /* 0x0022a4000802017f */
[----:B--2---:R-:W-:Y:S05]  /*b720*/  @!P1 NANOSLEEP.SYNCS 0x989680 ;  /* 0x009896800000995d */ /* 0x004fea0003900000 */
[----:B------:R-:W2:Y:S02]  /*b730*/  @!P1 SYNCS.PHASECHK.TRANS64 P1, [R3+URZ], R0 ;  /* 0x00000000030095a7 */ /* 0x000ea4000802007f */
[----:B--2---:R-:W-:Y:S05]  /*b740*/  @!P1 BRA `(.L_x_23) ;  /* 0xfffffffc00f09947 */ /* 0x004fea000383ffff */
[----:B------:R-:W-:Y:S05]  /*b750*/  BRA `(.L_x_22) ;  /* 0xffffff6000a47947 */ /* 0x000fea000383ffff */
.L_x_28:
[----:B-1----:R-:W-:-:S04]  /*b760*/  IMAD.U32 R5, RZ, RZ, UR4 ;  /* 0x00000004ff057e24 */ /* 0x002fc8000f8e00ff */
[----:B------:R1:W2:Y:S03]  /*b770*/  SYNCS.PHASECHK.TRANS64.TRYWAIT P1, [R5+URZ], R4 ;  /* 0x00000004050075a7 */ /* 0x0002a6000802017f */
[----:B--2---:R-:W-:Y:S05]  /*b780*/  @!P1 NANOSLEEP.SYNCS 0x989680 ;  /* 0x009896800000995d */ /* 0x004fea0003900000 */
[----:B------:R-:W2:Y:S02]  /*b790*/  @!P1 SYNCS.PHASECHK.TRANS64 P1, [R5+URZ], R4 ;  /* 0x00000004050095a7 */ /* 0x000ea4000802007f */
[----:B--2---:R-:W-:Y:S05]  /*b7a0*/  @!P1 BRA `(.L_x_28) ;  /* 0xfffffffc00ec9947 */ /* 0x004fea000383ffff */
[----:B------:R-:W-:Y:S05]  /*b7b0*/  BRA `(.L_x_27) ;  /* 0xffffff6400387947 */ /* 0x000fea000383ffff */
.L_x_34:
[----:B0-----:R0:W1:Y:S02]  /*b7c0*/  SYNCS.PHASECHK.TRANS64.TRYWAIT P0, [R159+URZ+0x10], R0 ;  /* 0x000010009f0075a7 */ /* 0x001064000800017f */
[----:B-1----:R-:W-:Y:S05]  /*b7d0*/  @!P0 NANOSLEEP.SYNCS 0x989680 ;  /* 0x009896800000895d */ /* 0x002fea0003900000 */
[----:B------:R-:W1:Y:S02]  /*b7e0*/  @!P0 SYNCS.PHASECHK.TRANS64 P0, [R159+URZ+0x10], R0 ;  /* 0x000010009f0085a7 */ /* 0x000e64000800007f */
[----:B-1----:R-:W-:Y:S05]  /*b7f0*/  @!P0 BRA `(.L_x_34) ;  /* 0xfffffffc00f08947 */ /* 0x002fea000383ffff */
[----:B------:R-:W-:Y:S05]  /*b800*/  BRA `(.L_x_316) ;  /* 0xffffff68004c7947 */ /* 0x000fea000383ffff */
.L_x_295:
[----:B------:R-:W-:Y:S01]  /*b810*/  BSSY B1, `(.L_x_317) ;  /* 0x0000006000017945 */ /* 0x000fe20003800000 */
[----:B------:R-:W-:-:S07]  /*b820*/  IMAD.MOV.U32 R15, RZ, RZ, -0x1 ;  /* 0xffffffffff0f7424 */ /* 0x000fce00078e00ff */
[----:B------:R-:W-:Y:S05]  /*b830*/  WARPSYNC.COLLECTIVE R15, `(.L_x_318) ;  /* 0x000000000f0c7348 */ /* 0x000fea0003c00000 */
[----:B------:R-:W-:Y:S02]  /*b840*/  ELECT P6, UR62, PT ;  /* 0x00000000003e782f */ /* 0x000fe400038c0000 */
[----:B------:R-:W-:Y:S01]  /*b850*/  MOV R14, UR62 ;  /* 0x0000003e000e7c02 */ /* 0x000fe20008000f00 */
[----:B------:R-:W-:Y:S10]  /*b860*/  ENDCOLLECTIVE ;  /* 0x000000000000791b */ /* 0x000ff40003800000 */
.L_x_318:
[----:B------:R-:W-:Y:S05]  /*b870*/  BSYNC B1 ;  /* 0x0000000000017941 */ /* 0x000fea0003800000 */
.L_x_317:
[----:B------:R-:W-:Y:S05]  /*b880*/  BRA `(.L_x_319) ;  /* 0xffffffec00f07947 */ /* 0x000fea000383ffff */
.L_x_298:
[----:B-1----:R1:W2:Y:S02]  /*b890*/  SYNCS.PHASECHK.TRANS64.TRYWAIT P1, [R7+URZ+0x20], R4 ;  /* 0x00002004070075a7 */ /* 0x0022a4000802017f */
[----:B--2---:R-:W-:Y:S05]  /*b8a0*/  @!P1 NANOSLEEP.SYNCS 0x989680 ;  /* 0x009896800000995d */ /* 0x004fea0003900000 */
[----:B------:R-:W2:Y:S02]  /*b8b0*/  @!P1 SYNCS.PHASECHK.TRANS64 P1, [R7+URZ+0x20], R4 ;  /* 0x00002004070095a7 */ /* 0x000ea4000802007f */
[----:B--2---:R-:W-:Y:S05]  /*b8c0*/  @!P1 BRA `(.L_x_298) ;  /* 0xfffffffc00f09947 */ /* 0x004fea000383ffff */
[----:B------:R-:W-:Y:S05]  /*b8d0*/  BRA `(.L_x_320) ;  /* 0xfffffff000287947 */ /* 0x000fea000383ffff */
.L_x_307:
[----:B------:R-:W-:Y:S01]  /*b8e0*/  BSSY B0, `(.L_x_321) ;  /* 0x0000006000007945 */ /* 0x000fe20003800000 */
[----:B------:R-:W-:-:S07]  /*b8f0*/  IMAD.MOV.U32 R15, RZ, RZ, -0x1 ;  /* 0xffffffffff0f7424 */ /* 0x000fce00078e00ff */
[----:B------:R-:W-:Y:S05]  /*b900*/  WARPSYNC.COLLECTIVE R15, `(.L_x_322) ;  /* 0x000000000f0c7348 */ /* 0x000fea0003c00000 */
[----:B------:R-:W-:Y:S02]  /*b910*/  ELECT P6, UR62, PT ;  /* 0x00000000003e782f */ /* 0x000fe400038c0000 */
[----:B------:R-:W-:Y:S01]  /*b920*/  MOV R14, UR62 ;  /* 0x0000003e000e7c02 */ /* 0x000fe20008000f00 */
[----:B------:R-:W-:Y:S10]  /*b930*/  ENDCOLLECTIVE ;  /* 0x000000000000791b */ /* 0x000ff40003800000 */
.L_x_322:
[----:B------:R-:W-:Y:S05]  /*b940*/  BSYNC B0 ;  /* 0x0000000000007941 */ /* 0x000fea0003800000 */
.L_x_321:
[----:B------:R-:W-:Y:S05]  /*b950*/  BRA `(.L_x_323) ;  /* 0xfffffff800a07947 */ /* 0x000fea000383ffff */
.L_x_311:
[----:B0-----:R0:W1:Y:S02]  /*b960*/  SYNCS.PHASECHK.TRANS64.TRYWAIT P0, [R5+URZ], R2 ;  /* 0x00000002050075a7 */ /* 0x001064000800017f */
[----:B-1----:R-:W-:Y:S05]  /*b970*/  @!P0 NANOSLEEP.SYNCS 0x989680 ;  /* 0x009896800000895d */ /* 0x002fea0003900000 */
[----:B------:R-:W1:Y:S02]  /*b980*/  @!P0 SYNCS.PHASECHK.TRANS64 P0, [R5+URZ], R2 ;  /* 0x00000002050085a7 */ /* 0x000e64000800007f */
[----:B-1----:R-:W-:Y:S05]  /*b990*/  @!P0 BRA `(.L_x_311) ;  /* 0xfffffffc00f08947 */ /* 0x002fea000383ffff */
[----:B------:R-:W-:Y:S05]  /*b9a0*/  BRA `(.L_x_324) ;  /* 0xfffffff800e47947 */ /* 0x000fea000383ffff */
.L_x_312:
[----:B0-----:R0:W1:Y:S02]  /*b9b0*/  SYNCS.PHASECHK.TRANS64.TRYWAIT P0, [R7+URZ], R4 ;  /* 0x00000004070075a7 */ /* 0x001064000800017f */
[----:B-1----:R-:W-:Y:S05]  /*b9c0*/  @!P0 NANOSLEEP.SYNCS 0x989680 ;  /* 0x009896800000895d */ /* 0x002fea0003900000 */
[----:B------:R-:W1:Y:S02]  /*b9d0*/  @!P0 SYNCS.PHASECHK.TRANS64 P0, [R7+URZ], R4 ;  /* 0x00000004070085a7 */ /* 0x000e64000800007f */
[----:B-1----:R-:W-:Y:S05]  /*b9e0*/  @!P0 BRA `(.L_x_312) ;  /* 0xfffffffc00f08947 */ /* 0x002fea000383ffff */
[----:B------:R-:W-:Y:S05]  /*b9f0*/  BRA `(.L_x_325) ;  /* 0xfffffff800f47947 */ /* 0x000fea000383ffff */
.L_x_313:
[----:B-1----:R1:W2:Y:S02]  /*ba00*/  SYNCS.PHASECHK.TRANS64.TRYWAIT P0, [R6+URZ], R5 ;  /* 0x00000005060075a7 */ /* 0x0022a4000800017f */
[----:B--2---:R-:W-:Y:S05]  /*ba10*/  @!P0 NANOSLEEP.SYNCS 0x989680 ;  /* 0x009896800000895d */ /* 0x004fea0003900000 */
[----:B------:R-:W2:Y:S02]  /*ba20*/  @!P0 SYNCS.PHASECHK.TRANS64 P0, [R6+URZ], R5 ;  /* 0x00000005060085a7 */ /* 0x000ea4000800007f */
[----:B--2---:R-:W-:Y:S05]  /*ba30*/  @!P0 BRA `(.L_x_313) ;  /* 0xfffffffc00f08947 */ /* 0x004fea000383ffff */
[----:B------:R-:W-:Y:S05]  /*ba40*/  BRA `(.L_x_326) ;  /* 0xfffffff800fc7947 */ /* 0x000fea000383ffff */
.L_x_327:
[----:B------:R-:W-:-:S00]  /*ba50*/  BRA `(.L_x_327) ;  /* 0xfffffffc00fc7947 */ /* 0x000fc0000383ffff */
[----:B------:R-:W-:-:S00]  /*ba60*/  NOP ;  /* 0x0000000000007918 */ /* 0x000fc00000000000 */
        /* <DEDUP_REMOVED lines=9> */
.L_x_328:


//--------------------- .nv.global.init           --------------------------
	.section	.nv.global.init,"aw",@progbits
.nv.global.init:
	.type		$str$22,@object
	.size		$str$22,($str$23 - $str$22)
$str$22:
        /*0000*/ 	.byte	0x6b, 0x5f, 0x74, 0x69, 0x6c, 0x65, 0x5f, 0x63, 0x6f, 0x75, 0x6e, 0x74, 0x20, 0x3e, 0x3d, 0x20
        /*0010*/ 	.byte	0x31, 0x00
	.type		$str$23,@object
	.size		$str$23,(__unnamed_1 - $str$23)
$str$23:
        /*0012*/ 	.byte	0x2f, 0x74, 0x6d, 0x70, 0x2f, 0x63, 0x75, 0x74, 0x6c, 0x61, 0x73, 0x73, 0x5f, 0x73, 0x77, 0x65
        /*0022*/ 	.byte	0x65, 0x70, 0x5f, 0x73, 0x72, 0x63, 0x2f, 0x69, 0x6e, 0x63, 0x6c, 0x75, 0x64, 0x65, 0x2f, 0x63
        /*0032*/ 	.byte	0x75, 0x74, 0x6c, 0x61, 0x73, 0x73, 0x2f, 0x67, 0x65, 0x6d, 0x6d, 0x2f, 0x63, 0x6f, 0x6c, 0x6c
        /*0042*/ 	.byte	0x65, 0x63, 0x74, 0x69, 0x76, 0x65, 0x2f, 0x73, 0x6d, 0x39, 0x30, 0x5f, 0x6d, 0x6d, 0x61, 0x5f
        /*0052*/ 	.byte	0x74, 0x6d, 0x61, 0x5f, 0x67, 0x6d, 0x6d, 0x61, 0x5f, 0x73, 0x73, 0x5f, 0x77, 0x61, 0x72, 0x70
        /*0062*/ 	.byte	0x73, 0x70, 0x65, 0x63, 0x69, 0x61, 0x6c, 0x69, 0x7a, 0x65, 0x64, 0x2e, 0x68, 0x70, 0x70, 0x00
	.type		__unnamed_1,@object
	.size		__unnamed_1,(.L_0 - __unnamed_1)
__unnamed_1:
        /*0072*/ 	.byte	0x76, 0x6f, 0x69, 0x64, 0x20, 0x63, 0x75, 0x74, 0x6c, 0x61, 0x73, 0x73, 0x3a, 0x3a, 0x67, 0x65
        /* <DEDUP_REMOVED lines=181> */
        /*0bd2*/ 	.byte	0x74, 0x69, 0x74, 0x79, 0x5d, 0x00
.L_0:


//--------------------- .nv.shared._ZN7cutlass13device_kernelINS_4gemm6kernel13GemmUniversalIN4cute5tupleIJiiiiEEENS1_10collective13CollectiveMmaINS1_34MainloopSm90TmaGmmaWarpSpecializedILi4ENS5_IJNS4_1CILi2EEESB_NSA_ILi1EEEEEENS1_32KernelTmaWarpSpecializedPingpongEEENS5_IJNSA_ILi64EEENSA_ILi256EEENSA_ILi32EEEEEENS_10bfloat16_tENS5_IJlSC_lEEESK_SL_NS4_8TiledMMAINS4_8MMA_AtomIJNS4_4SM904GMMA28MMA_64x256x16_F32BF16BF16_SSILNSP_5MajorE0ELSR_0ELNSP_7ScaleInE1ELSS_1EEEEEENS4_6LayoutINS5_IJSC_SC_SC_EEENS5_IJNSA_ILi0EEESX_SX_EEEEENS5_IJNS4_10UnderscoreES10_S10_EEEEENS4_23SM90_TMA_LOAD_MULTICASTENS4_14ComposedLayoutINS4_7SwizzleILi2ELi4ELi3EEENS4_18smem_ptr_flag_bitsILi16EEENSV_INS5_IJNSA_ILi8EEESI_EEENS5_IJSI_SC_EEEEEEEvNS4_8identityES13_S1D_vS1E_EENS_8epilogue10collective6detail29Sm90TmaWarpSpecializedAdapterINS1H_15DefaultEpilogueISK_SL_SL_NS1G_6thread17LinearCombinationISK_Li1EffLNS1L_9ScaleType4KindE0ELNS_15FloatRoundStyleE2ESK_EENS1_15EpilogueDefaultEEEEEvvEEEEvNT_6ParamsE --------------------------
	.section	.nv.shared._ZN7cutlass13device_kernelINS_4gemm6kernel13GemmUniversalIN4cute5tupleIJiiiiEEENS1_10collective13CollectiveMmaINS1_34MainloopSm90TmaGmmaWarpSpecializedILi4ENS5_IJNS4_1CILi2EEESB_NSA_ILi1EEEEEENS1_32KernelTmaWarpSpecializedPingpongEEENS5_IJNSA_ILi64EEENSA_ILi256EEENSA_ILi32EEEEEENS_10bfloat16_tENS5_IJlSC_lEEESK_SL_NS4_8TiledMMAINS4_8MMA_AtomIJNS4_4SM904GMMA28MMA_64x256x16_F32BF16BF16_SSILNSP_5MajorE0ELSR_0ELNSP_7ScaleInE1ELSS_1EEEEEENS4_6LayoutINS5_IJSC_SC_SC_EEENS5_IJNSA_ILi0EEESX_SX_EEEEENS5_IJNS4_10UnderscoreES10_S10_EEEEENS4_23SM90_TMA_LOAD_MULTICASTENS4_14ComposedLayoutINS4_7SwizzleILi2ELi4ELi3EEENS4_18smem_ptr_flag_bitsILi16EEENSV_INS5_IJNSA_ILi8EEESI_EEENS5_IJSI_SC_EEEEEEEvNS4_8identityES13_S1D_vS1E_EENS_8epilogue10collective6detail29Sm90TmaWarpSpecializedAdapterINS1H_15DefaultEpilogueISK_SL_SL_NS1G_6thread17LinearCombinationISK_Li1EffLNS1L_9ScaleType4KindE0ELNS_15FloatRoundStyleE2ESK_EENS1_15EpilogueDefaultEEEEEvvEEEEvNT_6ParamsE,"aw",@nobits
	.sectionflags	@""
	.align	16
	.zero		1024


//--------------------- .nv.shared.reserved.0     --------------------------
	.section	.nv.shared.reserved.0,"aw",@nobits
	.weak		__nv_reservedSMEM_offset_0_alias
	.size		__nv_reservedSMEM_offset_0_alias, 0, 0
	.other		__nv_reservedSMEM_offset_0_alias,@"STO_CUDA_RESERVED_SHARED STV_DEFAULT"
__nv_reservedSMEM_offset_0_alias:
	.zero		0


//--------------------- .nv.global                --------------------------
	.section	.nv.global,"aw",@nobits
.nv.global:
	.type		_ZN39_INTERNAL_71f720d1_4_k_cu_349a7d56_37924cute1_E,@object
	.size		_ZN39_INTERNAL_71f720d1_4_k_cu_349a7d56_37924cute1_E,(_ZN39_INTERNAL_71f720d1_4_k_cu_349a7d56_37924cuda3std3__45__cpo6cbeginE - _ZN39_INTERNAL_71f720d1_4_k_cu_349a7d56_37924cute1_E)
_ZN39_INTERNAL_71f720d1_4_k_cu_349a7d56_37924cute1_E:
	.zero		1
	.type		_ZN39_INTERNAL_71f720d1_4_k_cu_349a7d56_37924cuda3std3__45__cpo6cbeginE,@object
	.size		_ZN39_INTERNAL_71f720d1_4_k_cu_349a7d56_37924cuda3std3__45__cpo6cbeginE,(_ZN39_INTERNAL_71f720d1_4_k_cu_349a7d56_37924cuda3std3__48in_placeE - _ZN39_INTERNAL_71f720d1_4_k_cu_349a7d56_37924cuda3std3__45__cpo6cbeginE)
_ZN39_INTERNAL_71f720d1_4_k_cu_349a7d56_37924cuda3std3__45__cpo6cbeginE:
	.zero		1
	.type		_ZN39_INTERNAL_71f720d1_4_k_cu_349a7d56_37924cuda3std3__48in_placeE,@object
	.size		_ZN39_INTERNAL_71f720d1_4_k_cu_349a7d56_37924cuda3std3__48in_placeE,(_ZN39_INTERNAL_71f720d1_4_k_cu_349a7d56_37924cuda3std6ranges3__45__cpo9iter_moveE - _ZN39_INTERNAL_71f720d1_4_k_cu_349a7d56_37924cuda3std3__48in_placeE)
_ZN39_INTERNAL_71f720d1_4_k_cu_349a7d56_37924cuda3std3__48in_placeE:
	.zero		1
	.type		_ZN39_INTERNAL_71f720d1_4_k_cu_349a7d56_37924cuda3std6ranges3__45__cpo9iter_moveE,@object
	.size		_ZN39_INTERNAL_71f720d1_4_k_cu_349a7d56_37924cuda3std6ranges3__45__cpo9iter_moveE,(_ZN39_INTERNAL_71f720d1_4_k_cu_349a7d56_37924cuda3std3__45__cpo5beginE - _ZN39_INTERNAL_71f720d1_4_k_cu_349a7d56_37924cuda3std6ranges3__45__cpo9iter_moveE)
_ZN39_INTERNAL_71f720d1_4_k_cu_349a7d56_37924cuda3std6ranges3__45__cpo9iter_moveE:
	.zero		1
	.type		_ZN39_INTERNAL_71f720d1_4_k_cu_349a7d56_37924cuda3std3__45__cpo5beginE,@object
	.size		_ZN39_INTERNAL_71f720d1_4_k_cu_349a7d56_37924cuda3std3__45__cpo5beginE,(_ZN39_INTERNAL_71f720d1_4_k_cu_349a7d56_37924cuda3std3__441_GLOBAL__N__71f720d1_4_k_cu_349a7d56_37926ignoreE - _ZN39_INTERNAL_71f720d1_4_k_cu_349a7d56_37924cuda3std3__45__cpo5beginE)
_ZN39_INTERNAL_71f720d1_4_k_cu_349a7d56_37924cuda3std3__45__cpo5beginE:
	.zero		1
	.type		_ZN39_INTERNAL_71f720d1_4_k_cu_349a7d56_37924cuda3std3__441_GLOBAL__N__71f720d1_4_k_cu_349a7d56_37926ignoreE,@object
	.size		_ZN39_INTERNAL_71f720d1_4_k_cu_349a7d56_37924cuda3std3__441_GLOBAL__N__71f720d1_4_k_cu_349a7d56_37926ignoreE,(_ZN39_INTERNAL_71f720d1_4_k_cu_349a7d56_37924cute7productE - _ZN39_INTERNAL_71f720d1_4_k_cu_349a7d56_37924cuda3std3__441_GLOBAL__N__71f720d1_4_k_cu_349a7d56_37926ignoreE)
_ZN39_INTERNAL_71f720d1_4_k_cu_349a7d56_37924cuda3std3__441_GLOBAL__N__71f720d1_4_k_cu_349a7d56_37926ignoreE:
	.zero		1
	.type		_ZN39_INTERNAL_71f720d1_4_k_cu_349a7d56_37924cute7productE,@object
	.size		_ZN39_INTERNAL_71f720d1_4_k_cu_349a7d56_37924cute7productE,(_ZN39_INTERNAL_71f720d1_4_k_cu_349a7d56_37924cuda3std3__45__cpo3endE - _ZN39_INTERNAL_71f720d1_4_k_cu_349a7d56_37924cute7productE)
_ZN39_INTERNAL_71f720d1_4_k_cu_349a7d56_37924cute7productE:
	.zero		1
	.type		_ZN39_INTERNAL_71f720d1_4_k_cu_349a7d56_37924cuda3std3__45__cpo3endE,@object
	.size		_ZN39_INTERNAL_71f720d1_4_k_cu_349a7d56_37924cuda3std3__45__cpo3endE,(_ZN39_INTERNAL_71f720d1_4_k_cu_349a7d56_37924cuda3std3__419piecewise_constructE - _ZN39_INTERNAL_71f720d1_4_k_cu_349a7d56_37924cuda3std3__45__cpo3endE)
_ZN39_INTERNAL_71f720d1_4_k_cu_349a7d56_37924cuda3std3__45__cpo3endE:
	.zero		1
	.type		_ZN39_INTERNAL_71f720d1_4_k_cu_349a7d56_37924cuda3std3__419piecewise_constructE,@object
	.size		_ZN39_INTERNAL_71f720d1_4_k_cu_349a7d56_37924cuda3std3__419piecewise_constructE,(_ZN39_INTERNAL_71f720d1_4_k_cu_349a7d56_37924cuda3std3__45__cpo4cendE - _ZN39_INTERNAL_71f720d1_4_k_cu_349a7d56_37924cuda3std3__419piecewise_constructE)
_ZN39_INTERNAL_71f720d1_4_k_cu_349a7d56_37924cuda3std3__419piecewise_constructE:
	.zero		1
	.type		_ZN39_INTERNAL_71f720d1_4_k_cu_349a7d56_37924cuda3std3__45__cpo4cendE,@object
	.size		_ZN39_INTERNAL_71f720d1_4_k_cu_349a7d56_37924cuda3std3__45__cpo4cendE,(_ZN39_INTERNAL_71f720d1_4_k_cu_349a7d56_37924cuda3std6ranges3__45__cpo4swapE - _ZN39_INTERNAL_71f720d1_4_k_cu_349a7d56_37924cuda3std3__45__cpo4cendE)
_ZN39_INTERNAL_71f720d1_4_k_cu_349a7d56_37924cuda3std3__45__cpo4cendE:
	.zero		1
	.type		_ZN39_INTERNAL_71f720d1_4_k_cu_349a7d56_37924cuda3std6ranges3__45__cpo4swapE,@object
	.size		_ZN39_INTERNAL_71f720d1_4_k_cu_349a7d56_37924cuda3std6ranges3__45__cpo4swapE,(.L_8 - _ZN39_INTERNAL_71f720d1_4_k_cu_349a7d56_37924cuda3std6ranges3__45__cpo4swapE)
_ZN39_INTERNAL_71f720d1_4_k_cu_349a7d56_37924cuda3std6ranges3__45__cpo4swapE:
	.zero		1
.L_8:


//--------------------- .nv.constant0._ZN7cutlass13device_kernelINS_4gemm6kernel13GemmUniversalIN4cute5tupleIJiiiiEEENS1_10collective13CollectiveMmaINS1_34MainloopSm90TmaGmmaWarpSpecializedILi4ENS5_IJNS4_1CILi2EEESB_NSA_ILi1EEEEEENS1_32KernelTmaWarpSpecializedPingpongEEENS5_IJNSA_ILi64EEENSA_ILi256EEENSA_ILi32EEEEEENS_10bfloat16_tENS5_IJlSC_lEEESK_SL_NS4_8TiledMMAINS4_8MMA_AtomIJNS4_4SM904GMMA28MMA_64x256x16_F32BF16BF16_SSILNSP_5MajorE0ELSR_0ELNSP_7ScaleInE1ELSS_1EEEEEENS4_6LayoutINS5_IJSC_SC_SC_EEENS5_IJNSA_ILi0EEESX_SX_EEEEENS5_IJNS4_10UnderscoreES10_S10_EEEEENS4_23SM90_TMA_LOAD_MULTICASTENS4_14ComposedLayoutINS4_7SwizzleILi2ELi4ELi3EEENS4_18smem_ptr_flag_bitsILi16EEENSV_INS5_IJNSA_ILi8EEESI_EEENS5_IJSI_SC_EEEEEEEvNS4_8identityES13_S1D_vS1E_EENS_8epilogue10collective6detail29Sm90TmaWarpSpecializedAdapterINS1H_15DefaultEpilogueISK_SL_SL_NS1G_6thread17LinearCombinationISK_Li1EffLNS1L_9ScaleType4KindE0ELNS_15FloatRoundStyleE2ESK_EENS1_15EpilogueDefaultEEEEEvvEEEEvNT_6ParamsE --------------------------
	.section	.nv.constant0._ZN7cutlass13device_kernelINS_4gemm6kernel13GemmUniversalIN4cute5tupleIJiiiiEEENS1_10collective13CollectiveMmaINS1_34MainloopSm90TmaGmmaWarpSpecializedILi4ENS5_IJNS4_1CILi2EEESB_NSA_ILi1EEEEEENS1_32KernelTmaWarpSpecializedPingpongEEENS5_IJNSA_ILi64EEENSA_ILi256EEENSA_ILi32EEEEEENS_10bfloat16_tENS5_IJlSC_lEEESK_SL_NS4_8TiledMMAINS4_8MMA_AtomIJNS4_4SM904GMMA28MMA_64x256x16_F32BF16BF16_SSILNSP_5MajorE0ELSR_0ELNSP_7ScaleInE1ELSS_1EEEEEENS4_6LayoutINS5_IJSC_SC_SC_EEENS5_IJNSA_ILi0EEESX_SX_EEEEENS5_IJNS4_10UnderscoreES10_S10_EEEEENS4_23SM90_TMA_LOAD_MULTICASTENS4_14ComposedLayoutINS4_7SwizzleILi2ELi4ELi3EEENS4_18smem_ptr_flag_bitsILi16EEENSV_INS5_IJNSA_ILi8EEESI_EEENS5_IJSI_SC_EEEEEEEvNS4_8identityES13_S1D_vS1E_EENS_8epilogue10collective6detail29Sm90TmaWarpSpecializedAdapterINS1H_15DefaultEpilogueISK_SL_SL_NS1G_6thread17LinearCombinationISK_Li1EffLNS1L_9ScaleType4KindE0ELNS_15FloatRoundStyleE2ESK_EENS1_15EpilogueDefaultEEEEEvvEEEEvNT_6ParamsE,"a",@progbits
	.sectionflags	@""
	.align	4
.nv.constant0._ZN7cutlass13device_kernelINS_4gemm6kernel13GemmUniversalIN4cute5tupleIJiiiiEEENS1_10collective13CollectiveMmaINS1_34MainloopSm90TmaGmmaWarpSpecializedILi4ENS5_IJNS4_1CILi2EEESB_NSA_ILi1EEEEEENS1_32KernelTmaWarpSpecializedPingpongEEENS5_IJNSA_ILi64EEENSA_ILi256EEENSA_ILi32EEEEEENS_10bfloat16_tENS5_IJlSC_lEEESK_SL_NS4_8TiledMMAINS4_8MMA_AtomIJNS4_4SM904GMMA28MMA_64x256x16_F32BF16BF16_SSILNSP_5MajorE0ELSR_0ELNSP_7ScaleInE1ELSS_1EEEEEENS4_6LayoutINS5_IJSC_SC_SC_EEENS5_IJNSA_ILi0EEESX_SX_EEEEENS5_IJNS4_10UnderscoreES10_S10_EEEEENS4_23SM90_TMA_LOAD_MULTICASTENS4_14ComposedLayoutINS4_7SwizzleILi2ELi4ELi3EEENS4_18smem_ptr_flag_bitsILi16EEENSV_INS5_IJNSA_ILi8EEESI_EEENS5_IJSI_SC_EEEEEEEvNS4_8identityES13_S1D_vS1E_EENS_8epilogue10collective6detail29Sm90TmaWarpSpecializedAdapterINS1H_15DefaultEpilogueISK_SL_SL_NS1G_6thread17LinearCombinationISK_Li1EffLNS1L_9ScaleType4KindE0ELNS_15FloatRoundStyleE2ESK_EENS1_15EpilogueDefaultEEEEEvvEEEEvNT_6ParamsE:
	.zero		1664


//--------------------- SYMBOLS --------------------------

	.type		.nv.reservedSmem.offset0,@object
	.size		.nv.reservedSmem.offset0,0x4
	.type		__assertfail,@function
